	.target	sm_103a

	.elftype	@"ET_EXEC"


//--------------------- .note.nv.tkinfo           --------------------------
	.section	.note.nv.tkinfo,"",@"SHT_NOTE"
	.sectionflags	@"SHF_NOTE_NV_TKINFO"
	.tkinfo
        /*0018*/ 	.word	0x00000002
        /*0030*/ 	.string	""
        /*0030*/ 	.string	"ptxas"
        /*0030*/ 	.string	"Cuda compilation tools, release 13.0, V13.0.88"
        /*0030*/ 	.string	"Build cuda_13.0.r13.0/compiler.36424714_0"
        /*0030*/ 	.string	"-arch sm_103a -m 64 "



//--------------------- .note.nv.cuinfo           --------------------------
	.section	.note.nv.cuinfo,"",@"SHT_NOTE"
	.sectionflags	@"SHF_NOTE_NV_CUINFO"
        /*0018*/ 	.short	0x0002
        /*001a*/ 	.short	0x0067
        /*001c*/ 	.short	0x0082
	.zero		2


//--------------------- .nv.info                  --------------------------
	.section	.nv.info,"",@"SHT_CUDA_INFO"
	.align	4


	//----- nvinfo : EIATTR_REGCOUNT
	.align		4
        /*0000*/ 	.byte	0x04, 0x2f
        /*0002*/ 	.short	(.L_29 - .L_28)
	.align		4
.L_28:
        /*0004*/ 	.word	index@(_Z24index_mul_2d_float_dim64PfPKfS1_PKll)
        /*0008*/ 	.word	0x00000016


	//----- nvinfo : EIATTR_FRAME_SIZE
	.align		4
.L_29:
        /*000c*/ 	.byte	0x04, 0x11
        /*000e*/ 	.short	(.L_31 - .L_30)
	.align		4
.L_30:
        /*0010*/ 	.word	index@(_Z24index_mul_2d_float_dim64PfPKfS1_PKll)
        /*0014*/ 	.word	0x00000000


	//----- nvinfo : EIATTR_REGCOUNT
	.align		4
.L_31:
        /*0018*/ 	.byte	0x04, 0x2f
        /*001a*/ 	.short	(.L_33 - .L_32)
	.align		4
.L_32:
        /*001c*/ 	.word	index@(_Z18index_mul_2d_floatPfPKfS1_PKlll)
        /*0020*/ 	.word	0x00000020


	//----- nvinfo : EIATTR_FRAME_SIZE
	.align		4
.L_33:
        /*0024*/ 	.byte	0x04, 0x11
        /*0026*/ 	.short	(.L_35 - .L_34)
	.align		4
.L_34:
        /*0028*/ 	.word	index@($__internal_5_$__cuda_sm20_div_u64)
        /*002c*/ 	.word	0x00000000


	//----- nvinfo : EIATTR_FRAME_SIZE
	.align		4
.L_35:
        /*0030*/ 	.byte	0x04, 0x11
        /*0032*/ 	.short	(.L_37 - .L_36)
	.align		4
.L_36:
        /*0034*/ 	.word	index@(_Z18index_mul_2d_floatPfPKfS1_PKlll)
        /*0038*/ 	.word	0x00000000


	//----- nvinfo : EIATTR_REGCOUNT
	.align		4
.L_37:
        /*003c*/ 	.byte	0x04, 0x2f
        /*003e*/ 	.short	(.L_39 - .L_38)
	.align		4
.L_38:
        /*0040*/ 	.word	index@(_Z17index_mul_2d_halfPN3c104HalfEPKS0_S3_PKlll)
        /*0044*/ 	.word	0x0000001b


	//----- nvinfo : EIATTR_FRAME_SIZE
	.align		4
.L_39:
        /*0048*/ 	.byte	0x04, 0x11
        /*004a*/ 	.short	(.L_41 - .L_40)
	.align		4
.L_40:
        /*004c*/ 	.word	index@($__internal_4_$__cuda_sm20_div_u64)
        /*0050*/ 	.word	0x00000000


	//----- nvinfo : EIATTR_FRAME_SIZE
	.align		4
.L_41:
        /*0054*/ 	.byte	0x04, 0x11
        /*0056*/ 	.short	(.L_43 - .L_42)
	.align		4
.L_42:
        /*0058*/ 	.word	index@(_Z17index_mul_2d_halfPN3c104HalfEPKS0_S3_PKlll)
        /*005c*/ 	.word	0x00000000


	//----- nvinfo : EIATTR_REGCOUNT
	.align		4
.L_43:
        /*0060*/ 	.byte	0x04, 0x2f
        /*0062*/ 	.short	(.L_45 - .L_44)
	.align		4
.L_44:
        /*0064*/ 	.word	index@(_Z29index_mul_2d_grad_float_dim64PfS_PKfS1_S1_PKll)
        /*0068*/ 	.word	0x00000018


	//----- nvinfo : EIATTR_FRAME_SIZE
	.align		4
.L_45:
        /*006c*/ 	.byte	0x04, 0x11
        /*006e*/ 	.short	(.L_47 - .L_46)
	.align		4
.L_46:
        /*0070*/ 	.word	index@(_Z29index_mul_2d_grad_float_dim64PfS_PKfS1_S1_PKll)
        /*0074*/ 	.word	0x00000000


	//----- nvinfo : EIATTR_REGCOUNT
	.align		4
.L_47:
        /*0078*/ 	.byte	0x04, 0x2f
        /*007a*/ 	.short	(.L_49 - .L_48)
	.align		4
.L_48:
        /*007c*/ 	.word	index@(_Z23index_mul_2d_grad_floatPfS_PKfS1_S1_PKlll)
        /*0080*/ 	.word	0x00000020


	//----- nvinfo : EIATTR_FRAME_SIZE
	.align		4
.L_49:
        /*0084*/ 	.byte	0x04, 0x11
        /*0086*/ 	.short	(.L_51 - .L_50)
	.align		4
.L_50:
        /*0088*/ 	.word	index@($__internal_3_$__cuda_sm20_div_u64)
        /*008c*/ 	.word	0x00000000


	//----- nvinfo : EIATTR_FRAME_SIZE
	.align		4
.L_51:
        /*0090*/ 	.byte	0x04, 0x11
        /*0092*/ 	.short	(.L_53 - .L_52)
	.align		4
.L_52:
        /*0094*/ 	.word	index@(_Z23index_mul_2d_grad_floatPfS_PKfS1_S1_PKlll)
        /*0098*/ 	.word	0x00000000


	//----- nvinfo : EIATTR_REGCOUNT
	.align		4
.L_53:
        /*009c*/ 	.byte	0x04, 0x2f
        /*009e*/ 	.short	(.L_55 - .L_54)
	.align		4
.L_54:
        /*00a0*/ 	.word	index@(_Z22index_mul_2d_grad_halfPN3c104HalfES1_PKS0_S3_S3_PKlll)
        /*00a4*/ 	.word	0x00000020


	//----- nvinfo : EIATTR_FRAME_SIZE
	.align		4
.L_55:
        /*00a8*/ 	.byte	0x04, 0x11
        /*00aa*/ 	.short	(.L_57 - .L_56)
	.align		4
.L_56:
        /*00ac*/ 	.word	index@($__internal_2_$__cuda_sm20_div_u64)
        /*00b0*/ 	.word	0x00000000


	//----- nvinfo : EIATTR_FRAME_SIZE
	.align		4
.L_57:
        /*00b4*/ 	.byte	0x04, 0x11
        /*00b6*/ 	.short	(.L_59 - .L_58)
	.align		4
.L_58:
        /*00b8*/ 	.word	index@(_Z22index_mul_2d_grad_halfPN3c104HalfES1_PKS0_S3_S3_PKlll)
        /*00bc*/ 	.word	0x00000000


	//----- nvinfo : EIATTR_REGCOUNT
	.align		4
.L_59:
        /*00c0*/ 	.byte	0x04, 0x2f
        /*00c2*/ 	.short	(.L_61 - .L_60)
	.align		4
.L_60:
        /*00c4*/ 	.word	index@(_Z34index_mul_2d_grad_grad_float_dim64PfS_S_PKfS1_S1_S1_S1_PKll)
        /*00c8*/ 	.word	0x00000020


	//----- nvinfo : EIATTR_FRAME_SIZE
	.align		4
.L_61:
        /*00cc*/ 	.byte	0x04, 0x11
        /*00ce*/ 	.short	(.L_63 - .L_62)
	.align		4
.L_62:
        /*00d0*/ 	.word	index@(_Z34index_mul_2d_grad_grad_float_dim64PfS_S_PKfS1_S1_S1_S1_PKll)
        /*00d4*/ 	.word	0x00000000


	//----- nvinfo : EIATTR_REGCOUNT
	.align		4
.L_63:
        /*00d8*/ 	.byte	0x04, 0x2f
        /*00da*/ 	.short	(.L_65 - .L_64)
	.align		4
.L_64:
        /*00dc*/ 	.word	index@(_Z28index_mul_2d_grad_grad_floatPfS_S_PKfS1_S1_S1_S1_PKlll)
        /*00e0*/ 	.word	0x00000020


	//----- nvinfo : EIATTR_FRAME_SIZE
	.align		4
.L_65:
        /*00e4*/ 	.byte	0x04, 0x11
        /*00e6*/ 	.short	(.L_67 - .L_66)
	.align		4
.L_66:
        /*00e8*/ 	.word	index@($__internal_1_$__cuda_sm20_div_u64)
        /*00ec*/ 	.word	0x00000000


	//----- nvinfo : EIATTR_FRAME_SIZE
	.align		4
.L_67:
        /*00f0*/ 	.byte	0x04, 0x11
        /*00f2*/ 	.short	(.L_69 - .L_68)
	.align		4
.L_68:
        /*00f4*/ 	.word	index@(_Z28index_mul_2d_grad_grad_floatPfS_S_PKfS1_S1_S1_S1_PKlll)
        /*00f8*/ 	.word	0x00000000


	//----- nvinfo : EIATTR_REGCOUNT
	.align		4
.L_69:
        /*00fc*/ 	.byte	0x04, 0x2f
        /*00fe*/ 	.short	(.L_71 - .L_70)
	.align		4
.L_70:
        /*0100*/ 	.word	index@(_Z27index_mul_2d_grad_grad_halfPN3c104HalfES1_S1_PKS0_S3_S3_S3_S3_PKlll)
        /*0104*/ 	.word	0x00000028


	//----- nvinfo : EIATTR_FRAME_SIZE
	.align		4
.L_71:
        /*0108*/ 	.byte	0x04, 0x11
        /*010a*/ 	.short	(.L_73 - .L_72)
	.align		4
.L_72:
        /*010c*/ 	.word	index@($__internal_0_$__cuda_sm20_div_u64)
        /*0110*/ 	.word	0x00000000


	//----- nvinfo : EIATTR_FRAME_SIZE
	.align		4
.L_73:
        /*0114*/ 	.byte	0x04, 0x11
        /*0116*/ 	.short	(.L_75 - .L_74)
	.align		4
.L_74:
        /*0118*/ 	.word	index@(_Z27index_mul_2d_grad_grad_halfPN3c104HalfES1_S1_PKS0_S3_S3_S3_S3_PKlll)
        /*011c*/ 	.word	0x00000000


	//----- nvinfo : EIATTR_MIN_STACK_SIZE
	.align		4
.L_75:
        /*0120*/ 	.byte	0x04, 0x12
        /*0122*/ 	.short	(.L_77 - .L_76)
	.align		4
.L_76:
        /*0124*/ 	.word	index@(_Z27index_mul_2d_grad_grad_halfPN3c104HalfES1_S1_PKS0_S3_S3_S3_S3_PKlll)
        /*0128*/ 	.word	0x00000000


	//----- nvinfo : EIATTR_MIN_STACK_SIZE
	.align		4
.L_77:
        /*012c*/ 	.byte	0x04, 0x12
        /*012e*/ 	.short	(.L_79 - .L_78)
	.align		4
.L_78:
        /*0130*/ 	.word	index@(_Z28index_mul_2d_grad_grad_floatPfS_S_PKfS1_S1_S1_S1_PKlll)
        /*0134*/ 	.word	0x00000000


	//----- nvinfo : EIATTR_MIN_STACK_SIZE
	.align		4
.L_79:
        /*0138*/ 	.byte	0x04, 0x12
        /*013a*/ 	.short	(.L_81 - .L_80)
	.align		4
.L_80:
        /*013c*/ 	.word	index@(_Z34index_mul_2d_grad_grad_float_dim64PfS_S_PKfS1_S1_S1_S1_PKll)
        /*0140*/ 	.word	0x00000000


	//----- nvinfo : EIATTR_MIN_STACK_SIZE
	.align		4
.L_81:
        /*0144*/ 	.byte	0x04, 0x12
        /*0146*/ 	.short	(.L_83 - .L_82)
	.align		4
.L_82:
        /*0148*/ 	.word	index@(_Z22index_mul_2d_grad_halfPN3c104HalfES1_PKS0_S3_S3_PKlll)
        /*014c*/ 	.word	0x00000000


	//----- nvinfo : EIATTR_MIN_STACK_SIZE
	.align		4
.L_83:
        /*0150*/ 	.byte	0x04, 0x12
        /*0152*/ 	.short	(.L_85 - .L_84)
	.align		4
.L_84:
        /*0154*/ 	.word	index@(_Z23index_mul_2d_grad_floatPfS_PKfS1_S1_PKlll)
        /*0158*/ 	.word	0x00000000


	//----- nvinfo : EIATTR_MIN_STACK_SIZE
	.align		4
.L_85:
        /*015c*/ 	.byte	0x04, 0x12
        /*015e*/ 	.short	(.L_87 - .L_86)
	.align		4
.L_86:
        /*0160*/ 	.word	index@(_Z29index_mul_2d_grad_float_dim64PfS_PKfS1_S1_PKll)
        /*0164*/ 	.word	0x00000000


	//----- nvinfo : EIATTR_MIN_STACK_SIZE
	.align		4
.L_87:
        /*0168*/ 	.byte	0x04, 0x12
        /*016a*/ 	.short	(.L_89 - .L_88)
	.align		4
.L_88:
        /*016c*/ 	.word	index@(_Z17index_mul_2d_halfPN3c104HalfEPKS0_S3_PKlll)
        /*0170*/ 	.word	0x00000000


	//----- nvinfo : EIATTR_MIN_STACK_SIZE
	.align		4
.L_89:
        /*0174*/ 	.byte	0x04, 0x12
        /*0176*/ 	.short	(.L_91 - .L_90)
	.align		4
.L_90:
        /*0178*/ 	.word	index@(_Z18index_mul_2d_floatPfPKfS1_PKlll)
        /*017c*/ 	.word	0x00000000


	//----- nvinfo : EIATTR_MIN_STACK_SIZE
	.align		4
.L_91:
        /*0180*/ 	.byte	0x04, 0x12
        /*0182*/ 	.short	(.L_93 - .L_92)
	.align		4
.L_92:
        /*0184*/ 	.word	index@(_Z24index_mul_2d_float_dim64PfPKfS1_PKll)
        /*0188*/ 	.word	0x00000000
.L_93:


//--------------------- .nv.compat                --------------------------
	.section	.nv.compat,"",@"SHT_CUDA_COMPAT_INFO"
	.align	4
        /*0000*/ 	.byte	0x02, 0x09, 0x01, 0x00, 0x02, 0x02, 0x01, 0x00, 0x02, 0x05, 0x05, 0x00, 0x03, 0x07, 0x01, 0x01
        /*0010*/ 	.byte	0x02, 0x03, 0x00, 0x00, 0x02, 0x06, 0x01, 0x00, 0x04, 0x0b, 0x08, 0x00, 0x00, 0x00, 0x00, 0x00
        /*0020*/ 	.byte	0x00, 0x00, 0x00, 0x00


//--------------------- .nv.info._Z27index_mul_2d_grad_grad_halfPN3c104HalfES1_S1_PKS0_S3_S3_S3_S3_PKlll --------------------------
	.section	.nv.info._Z27index_mul_2d_grad_grad_halfPN3c104HalfES1_S1_PKS0_S3_S3_S3_S3_PKlll,"",@"SHT_CUDA_INFO"
	.sectionflags	@""
	.align	4


	//----- nvinfo : EIATTR_CUDA_API_VERSION
	.align		4
        /*0000*/ 	.byte	0x04, 0x37
        /*0002*/ 	.short	(.L_95 - .L_94)
.L_94:
        /*0004*/ 	.word	0x00000082


	//----- nvinfo : EIATTR_KPARAM_INFO
	.align		4
.L_95:
        /*0008*/ 	.byte	0x04, 0x17
        /*000a*/ 	.short	(.L_97 - .L_96)
.L_96:
        /*000c*/ 	.word	0x00000000
        /*0010*/ 	.short	0x000a
        /*0012*/ 	.short	0x0050
        /*0014*/ 	.byte	0x00, 0xf0, 0x21, 0x00


	//----- nvinfo : EIATTR_KPARAM_INFO
	.align		4
.L_97:
        /*0018*/ 	.byte	0x04, 0x17
        /*001a*/ 	.short	(.L_99 - .L_98)
.L_98:
        /*001c*/ 	.word	0x00000000
        /*0020*/ 	.short	0x0009
        /*0022*/ 	.short	0x0048
        /*0024*/ 	.byte	0x00, 0xf0, 0x21, 0x00


	//----- nvinfo : EIATTR_KPARAM_INFO
	.align		4
.L_99:
        /*0028*/ 	.byte	0x04, 0x17
        /*002a*/ 	.short	(.L_101 - .L_100)
.L_100:
        /*002c*/ 	.word	0x00000000
        /*0030*/ 	.short	0x0008
        /*0032*/ 	.short	0x0040
        /*0034*/ 	.byte	0x00, 0xf5, 0x21, 0x00


	//----- nvinfo : EIATTR_KPARAM_INFO
	.align		4
.L_101:
        /*0038*/ 	.byte	0x04, 0x17
        /*003a*/ 	.short	(.L_103 - .L_102)
.L_102:
        /*003c*/ 	.word	0x00000000
        /*0040*/ 	.short	0x0007
        /*0042*/ 	.short	0x0038
        /*0044*/ 	.byte	0x00, 0xf5, 0x21, 0x00


	//----- nvinfo : EIATTR_KPARAM_INFO
	.align		4
.L_103:
        /*0048*/ 	.byte	0x04, 0x17
        /*004a*/ 	.short	(.L_105 - .L_104)
.L_104:
        /*004c*/ 	.word	0x00000000
        /*0050*/ 	.short	0x0006
        /*0052*/ 	.short	0x0030
        /*0054*/ 	.byte	0x00, 0xf5, 0x21, 0x00


	//----- nvinfo : EIATTR_KPARAM_INFO
	.align		4
.L_105:
        /*0058*/ 	.byte	0x04, 0x17
        /*005a*/ 	.short	(.L_107 - .L_106)
.L_106:
        /*005c*/ 	.word	0x00000000
        /*0060*/ 	.short	0x0005
        /*0062*/ 	.short	0x0028
        /*0064*/ 	.byte	0x00, 0xf5, 0x21, 0x00


	//----- nvinfo : EIATTR_KPARAM_INFO
	.align		4
.L_107:
        /*0068*/ 	.byte	0x04, 0x17
        /*006a*/ 	.short	(.L_109 - .L_108)
.L_108:
        /*006c*/ 	.word	0x00000000
        /*0070*/ 	.short	0x0004
        /*0072*/ 	.short	0x0020
        /*0074*/ 	.byte	0x00, 0xf5, 0x21, 0x00


	//----- nvinfo : EIATTR_KPARAM_INFO
	.align		4
.L_109:
        /*0078*/ 	.byte	0x04, 0x17
        /*007a*/ 	.short	(.L_111 - .L_110)
.L_110:
        /*007c*/ 	.word	0x00000000
        /*0080*/ 	.short	0x0003
        /*0082*/ 	.short	0x0018
        /*0084*/ 	.byte	0x00, 0xf5, 0x21, 0x00


	//----- nvinfo : EIATTR_KPARAM_INFO
	.align		4
.L_111:
        /*0088*/ 	.byte	0x04, 0x17
        /*008a*/ 	.short	(.L_113 - .L_112)
.L_112:
        /*008c*/ 	.word	0x00000000
        /*0090*/ 	.short	0x0002
        /*0092*/ 	.short	0x0010
        /*0094*/ 	.byte	0x00, 0xf5, 0x21, 0x00


	//----- nvinfo : EIATTR_KPARAM_INFO
	.align		4
.L_113:
        /*0098*/ 	.byte	0x04, 0x17
        /*009a*/ 	.short	(.L_115 - .L_114)
.L_114:
        /*009c*/ 	.word	0x00000000
        /*00a0*/ 	.short	0x0001
        /*00a2*/ 	.short	0x0008
        /*00a4*/ 	.byte	0x00, 0xf5, 0x21, 0x00


	//----- nvinfo : EIATTR_KPARAM_INFO
	.align		4
.L_115:
        /*00a8*/ 	.byte	0x04, 0x17
        /*00aa*/ 	.short	(.L_117 - .L_116)
.L_116:
        /*00ac*/ 	.word	0x00000000
        /*00b0*/ 	.short	0x0000
        /*00b2*/ 	.short	0x0000
        /*00b4*/ 	.byte	0x00, 0xf5, 0x21, 0x00


	//----- nvinfo : EIATTR_SPARSE_MMA_MASK
	.align		4
.L_117:
        /*00b8*/ 	.byte	0x03, 0x50
        /*00ba*/ 	.short	0x0000


	//----- nvinfo : EIATTR_MAXREG_COUNT
	.align		4
        /*00bc*/ 	.byte	0x03, 0x1b
        /*00be*/ 	.short	0x00ff


	//----- nvinfo : EIATTR_MERCURY_ISA_VERSION
	.align		4
        /*00c0*/ 	.byte	0x03, 0x5f
        /*00c2*/ 	.short	0x0101


	//----- nvinfo : EIATTR_VRC_CTA_INIT_COUNT
	.align		4
        /*00c4*/ 	.byte	0x02, 0x4a
	.zero		1
	.zero		1


	//----- nvinfo : EIATTR_ATOM16_EMUL_INSTR_REG_MAP
	.align		4
        /*00c8*/ 	.byte	0x04, 0x2e
        /*00ca*/ 	.short	(.L_119 - .L_118)


	//   ....[0]....
.L_118:
        /*00cc*/ 	.word	0x000007c0
        /*00d0*/ 	.short	0x000d
        /*00d2*/ 	.short	0x0000


	//   ....[1]....
        /*00d4*/ 	.word	0x00000850
        /*00d8*/ 	.short	0x000d
        /*00da*/ 	.short	0x0000


	//   ....[2]....
        /*00dc*/ 	.word	0x00000d40
        /*00e0*/ 	.short	0x001b
        /*00e2*/ 	.short	0x0000


	//   ....[3]....
        /*00e4*/ 	.word	0x00000d90
        /*00e8*/ 	.short	0x001b
        /*00ea*/ 	.short	0x0000


	//   ....[4]....
        /*00ec*/ 	.word	0x000010c0
        /*00f0*/ 	.short	0x0005
        /*00f2*/ 	.short	0x0000


	//   ....[5]....
        /*00f4*/ 	.word	0x00001150
        /*00f8*/ 	.short	0x0005
        /*00fa*/ 	.short	0x0000


	//   ....[6]....
        /*00fc*/ 	.word	0x00001480
        /*0100*/ 	.short	0x0005
        /*0102*/ 	.short	0x0000


	//   ....[7]....
        /*0104*/ 	.word	0x00001510
        /*0108*/ 	.short	0x0005
        /*010a*/ 	.short	0x0000


	//   ....[8]....
        /*010c*/ 	.word	0x00001890
        /*0110*/ 	.short	0x000d
        /*0112*/ 	.short	0x0000


	//   ....[9]....
        /*0114*/ 	.word	0x000018c0
        /*0118*/ 	.short	0x000d
        /*011a*/ 	.short	0x0000


	//----- nvinfo : EIATTR_EXIT_INSTR_OFFSETS
	.align		4
.L_119:
        /*011c*/ 	.byte	0x04, 0x1c
        /*011e*/ 	.short	(.L_121 - .L_120)


	//   ....[0]....
.L_120:
        /*0120*/ 	.word	0x000000a0


	//   ....[1]....
        /*0124*/ 	.word	0x00000120


	//   ....[2]....
        /*0128*/ 	.word	0x00000930


	//   ....[3]....
        /*012c*/ 	.word	0x00001950


	//----- nvinfo : EIATTR_CRS_STACK_SIZE
	.align		4
.L_121:
        /*0130*/ 	.byte	0x04, 0x1e
        /*0132*/ 	.short	(.L_123 - .L_122)
.L_122:
        /*0134*/ 	.word	0x00000000


	//----- nvinfo : EIATTR_CBANK_PARAM_SIZE
	.align		4
.L_123:
        /*0138*/ 	.byte	0x03, 0x19
        /*013a*/ 	.short	0x0058


	//----- nvinfo : EIATTR_PARAM_CBANK
	.align		4
        /*013c*/ 	.byte	0x04, 0x0a
        /*013e*/ 	.short	(.L_125 - .L_124)
	.align		4
.L_124:
        /*0140*/ 	.word	index@(.nv.constant0._Z27index_mul_2d_grad_grad_halfPN3c104HalfES1_S1_PKS0_S3_S3_S3_S3_PKlll)
        /*0144*/ 	.short	0x0380
        /*0146*/ 	.short	0x0058


	//----- nvinfo : EIATTR_SW_WAR
	.align		4
.L_125:
        /*0148*/ 	.byte	0x04, 0x36
        /*014a*/ 	.short	(.L_127 - .L_126)
.L_126:
        /*014c*/ 	.word	0x00000008
.L_127:


//--------------------- .nv.info._Z28index_mul_2d_grad_grad_floatPfS_S_PKfS1_S1_S1_S1_PKlll --------------------------
	.section	.nv.info._Z28index_mul_2d_grad_grad_floatPfS_S_PKfS1_S1_S1_S1_PKlll,"",@"SHT_CUDA_INFO"
	.sectionflags	@""
	.align	4


	//----- nvinfo : EIATTR_CUDA_API_VERSION
	.align		4
        /*0000*/ 	.byte	0x04, 0x37
        /*0002*/ 	.short	(.L_129 - .L_128)
.L_128:
        /*0004*/ 	.word	0x00000082


	//----- nvinfo : EIATTR_KPARAM_INFO
	.align		4
.L_129:
        /*0008*/ 	.byte	0x04, 0x17
        /*000a*/ 	.short	(.L_131 - .L_130)
.L_130:
        /*000c*/ 	.word	0x00000000
        /*0010*/ 	.short	0x000a
        /*0012*/ 	.short	0x0050
        /*0014*/ 	.byte	0x00, 0xf0, 0x21, 0x00


	//----- nvinfo : EIATTR_KPARAM_INFO
	.align		4
.L_131:
        /*0018*/ 	.byte	0x04, 0x17
        /*001a*/ 	.short	(.L_133 - .L_132)
.L_132:
        /*001c*/ 	.word	0x00000000
        /*0020*/ 	.short	0x0009
        /*0022*/ 	.short	0x0048
        /*0024*/ 	.byte	0x00, 0xf0, 0x21, 0x00


	//----- nvinfo : EIATTR_KPARAM_INFO
	.align		4
.L_133:
        /*0028*/ 	.byte	0x04, 0x17
        /*002a*/ 	.short	(.L_135 - .L_134)
.L_134:
        /*002c*/ 	.word	0x00000000
        /*0030*/ 	.short	0x0008
        /*0032*/ 	.short	0x0040
        /*0034*/ 	.byte	0x00, 0xf5, 0x21, 0x00


	//----- nvinfo : EIATTR_KPARAM_INFO
	.align		4
.L_135:
        /*0038*/ 	.byte	0x04, 0x17
        /*003a*/ 	.short	(.L_137 - .L_136)
.L_136:
        /*003c*/ 	.word	0x00000000
        /*0040*/ 	.short	0x0007
        /*0042*/ 	.short	0x0038
        /*0044*/ 	.byte	0x00, 0xf5, 0x21, 0x00


	//----- nvinfo : EIATTR_KPARAM_INFO
	.align		4
.L_137:
        /*0048*/ 	.byte	0x04, 0x17
        /*004a*/ 	.short	(.L_139 - .L_138)
.L_138:
        /*004c*/ 	.word	0x00000000
        /*0050*/ 	.short	0x0006
        /*0052*/ 	.short	0x0030
        /*0054*/ 	.byte	0x00, 0xf5, 0x21, 0x00


	//----- nvinfo : EIATTR_KPARAM_INFO
	.align		4
.L_139:
        /*0058*/ 	.byte	0x04, 0x17
        /*005a*/ 	.short	(.L_141 - .L_140)
.L_140:
        /*005c*/ 	.word	0x00000000
        /*0060*/ 	.short	0x0005
        /*0062*/ 	.short	0x0028
        /*0064*/ 	.byte	0x00, 0xf5, 0x21, 0x00


	//----- nvinfo : EIATTR_KPARAM_INFO
	.align		4
.L_141:
        /*0068*/ 	.byte	0x04, 0x17
        /*006a*/ 	.short	(.L_143 - .L_142)
.L_142:
        /*006c*/ 	.word	0x00000000
        /*0070*/ 	.short	0x0004
        /*0072*/ 	.short	0x0020
        /*0074*/ 	.byte	0x00, 0xf5, 0x21, 0x00


	//----- nvinfo : EIATTR_KPARAM_INFO
	.align		4
.L_143:
        /*0078*/ 	.byte	0x04, 0x17
        /*007a*/ 	.short	(.L_145 - .L_144)
.L_144:
        /*007c*/ 	.word	0x00000000
        /*0080*/ 	.short	0x0003
        /*0082*/ 	.short	0x0018
        /*0084*/ 	.byte	0x00, 0xf5, 0x21, 0x00


	//----- nvinfo : EIATTR_KPARAM_INFO
	.align		4
.L_145:
        /*0088*/ 	.byte	0x04, 0x17
        /*008a*/ 	.short	(.L_147 - .L_146)
.L_146:
        /*008c*/ 	.word	0x00000000
        /*0090*/ 	.short	0x0002
        /*0092*/ 	.short	0x0010
        /*0094*/ 	.byte	0x00, 0xf5, 0x21, 0x00


	//----- nvinfo : EIATTR_KPARAM_INFO
	.align		4
.L_147:
        /*0098*/ 	.byte	0x04, 0x17
        /*009a*/ 	.short	(.L_149 - .L_148)
.L_148:
        /*009c*/ 	.word	0x00000000
        /*00a0*/ 	.short	0x0001
        /*00a2*/ 	.short	0x0008
        /*00a4*/ 	.byte	0x00, 0xf5, 0x21, 0x00


	//----- nvinfo : EIATTR_KPARAM_INFO
	.align		4
.L_149:
        /*00a8*/ 	.byte	0x04, 0x17
        /*00aa*/ 	.short	(.L_151 - .L_150)
.L_150:
        /*00ac*/ 	.word	0x00000000
        /*00b0*/ 	.short	0x0000
        /*00b2*/ 	.short	0x0000
        /*00b4*/ 	.byte	0x00, 0xf5, 0x21, 0x00


	//----- nvinfo : EIATTR_SPARSE_MMA_MASK
	.align		4
.L_151:
        /*00b8*/ 	.byte	0x03, 0x50
        /*00ba*/ 	.short	0x0000


	//----- nvinfo : EIATTR_MAXREG_COUNT
	.align		4
        /*00bc*/ 	.byte	0x03, 0x1b
        /*00be*/ 	.short	0x00ff


	//----- nvinfo : EIATTR_MERCURY_ISA_VERSION
	.align		4
        /*00c0*/ 	.byte	0x03, 0x5f
        /*00c2*/ 	.short	0x0101


	//----- nvinfo : EIATTR_VRC_CTA_INIT_COUNT
	.align		4
        /*00c4*/ 	.byte	0x02, 0x4a
	.zero		1
	.zero		1


	//----- nvinfo : EIATTR_EXIT_INSTR_OFFSETS
	.align		4
        /*00c8*/ 	.byte	0x04, 0x1c
        /*00ca*/ 	.short	(.L_153 - .L_152)


	//   ....[0]....
.L_152:
        /*00cc*/ 	.word	0x00000090


	//   ....[1]....
        /*00d0*/ 	.word	0x00000110


	//   ....[2]....
        /*00d4*/ 	.word	0x00000850


	//   ....[3]....
        /*00d8*/ 	.word	0x00001270


	//----- nvinfo : EIATTR_CRS_STACK_SIZE
	.align		4
.L_153:
        /*00dc*/ 	.byte	0x04, 0x1e
        /*00de*/ 	.short	(.L_155 - .L_154)
.L_154:
        /*00e0*/ 	.word	0x00000000


	//----- nvinfo : EIATTR_CBANK_PARAM_SIZE
	.align		4
.L_155:
        /*00e4*/ 	.byte	0x03, 0x19
        /*00e6*/ 	.short	0x0058


	//----- nvinfo : EIATTR_PARAM_CBANK
	.align		4
        /*00e8*/ 	.byte	0x04, 0x0a
        /*00ea*/ 	.short	(.L_157 - .L_156)
	.align		4
.L_156:
        /*00ec*/ 	.word	index@(.nv.constant0._Z28index_mul_2d_grad_grad_floatPfS_S_PKfS1_S1_S1_S1_PKlll)
        /*00f0*/ 	.short	0x0380
        /*00f2*/ 	.short	0x0058


	//----- nvinfo : EIATTR_SW_WAR
	.align		4
.L_157:
        /*00f4*/ 	.byte	0x04, 0x36
        /*00f6*/ 	.short	(.L_159 - .L_158)
.L_158:
        /*00f8*/ 	.word	0x00000008
.L_159:


//--------------------- .nv.info._Z34index_mul_2d_grad_grad_float_dim64PfS_S_PKfS1_S1_S1_S1_PKll --------------------------
	.section	.nv.info._Z34index_mul_2d_grad_grad_float_dim64PfS_S_PKfS1_S1_S1_S1_PKll,"",@"SHT_CUDA_INFO"
	.sectionflags	@""
	.align	4


	//----- nvinfo : EIATTR_CUDA_API_VERSION
	.align		4
        /*0000*/ 	.byte	0x04, 0x37
        /*0002*/ 	.short	(.L_161 - .L_160)
.L_160:
        /*0004*/ 	.word	0x00000082


	//----- nvinfo : EIATTR_KPARAM_INFO
	.align		4
.L_161:
        /*0008*/ 	.byte	0x04, 0x17
        /*000a*/ 	.short	(.L_163 - .L_162)
.L_162:
        /*000c*/ 	.word	0x00000000
        /*0010*/ 	.short	0x0009
        /*0012*/ 	.short	0x0048
        /*0014*/ 	.byte	0x00, 0xf0, 0x21, 0x00


	//----- nvinfo : EIATTR_KPARAM_INFO
	.align		4
.L_163:
        /*0018*/ 	.byte	0x04, 0x17
        /*001a*/ 	.short	(.L_165 - .L_164)
.L_164:
        /*001c*/ 	.word	0x00000000
        /*0020*/ 	.short	0x0008
        /*0022*/ 	.short	0x0040
        /*0024*/ 	.byte	0x00, 0xf5, 0x21, 0x00


	//----- nvinfo : EIATTR_KPARAM_INFO
	.align		4
.L_165:
        /*0028*/ 	.byte	0x04, 0x17
        /*002a*/ 	.short	(.L_167 - .L_166)
.L_166:
        /*002c*/ 	.word	0x00000000
        /*0030*/ 	.short	0x0007
        /*0032*/ 	.short	0x0038
        /*0034*/ 	.byte	0x00, 0xf5, 0x21, 0x00


	//----- nvinfo : EIATTR_KPARAM_INFO
	.align		4
.L_167:
        /*0038*/ 	.byte	0x04, 0x17
        /*003a*/ 	.short	(.L_169 - .L_168)
.L_168:
        /*003c*/ 	.word	0x00000000
        /*0040*/ 	.short	0x0006
        /*0042*/ 	.short	0x0030
        /*0044*/ 	.byte	0x00, 0xf5, 0x21, 0x00


	//----- nvinfo : EIATTR_KPARAM_INFO
	.align		4
.L_169:
        /*0048*/ 	.byte	0x04, 0x17
        /*004a*/ 	.short	(.L_171 - .L_170)
.L_170:
        /*004c*/ 	.word	0x00000000
        /*0050*/ 	.short	0x0005
        /*0052*/ 	.short	0x0028
        /*0054*/ 	.byte	0x00, 0xf5, 0x21, 0x00


	//----- nvinfo : EIATTR_KPARAM_INFO
	.align		4
.L_171:
        /*0058*/ 	.byte	0x04, 0x17
        /*005a*/ 	.short	(.L_173 - .L_172)
.L_172:
        /*005c*/ 	.word	0x00000000
        /*0060*/ 	.short	0x0004
        /*0062*/ 	.short	0x0020
        /*0064*/ 	.byte	0x00, 0xf5, 0x21, 0x00


	//----- nvinfo : EIATTR_KPARAM_INFO
	.align		4
.L_173:
        /*0068*/ 	.byte	0x04, 0x17
        /*006a*/ 	.short	(.L_175 - .L_174)
.L_174:
        /*006c*/ 	.word	0x00000000
        /*0070*/ 	.short	0x0003
        /*0072*/ 	.short	0x0018
        /*0074*/ 	.byte	0x00, 0xf5, 0x21, 0x00


	//----- nvinfo : EIATTR_KPARAM_INFO
	.align		4
.L_175:
        /*0078*/ 	.byte	0x04, 0x17
        /*007a*/ 	.short	(.L_177 - .L_176)
.L_176:
        /*007c*/ 	.word	0x00000000
        /*0080*/ 	.short	0x0002
        /*0082*/ 	.short	0x0010
        /*0084*/ 	.byte	0x00, 0xf5, 0x21, 0x00


	//----- nvinfo : EIATTR_KPARAM_INFO
	.align		4
.L_177:
        /*0088*/ 	.byte	0x04, 0x17
        /*008a*/ 	.short	(.L_179 - .L_178)
.L_178:
        /*008c*/ 	.word	0x00000000
        /*0090*/ 	.short	0x0001
        /*0092*/ 	.short	0x0008
        /*0094*/ 	.byte	0x00, 0xf5, 0x21, 0x00


	//----- nvinfo : EIATTR_KPARAM_INFO
	.align		4
.L_179:
        /*0098*/ 	.byte	0x04, 0x17
        /*009a*/ 	.short	(.L_181 - .L_180)
.L_180:
        /*009c*/ 	.word	0x00000000
        /*00a0*/ 	.short	0x0000
        /*00a2*/ 	.short	0x0000
        /*00a4*/ 	.byte	0x00, 0xf5, 0x21, 0x00


	//----- nvinfo : EIATTR_SPARSE_MMA_MASK
	.align		4
.L_181:
        /*00a8*/ 	.byte	0x03, 0x50
        /*00aa*/ 	.short	0x0000


	//----- nvinfo : EIATTR_MAXREG_COUNT
	.align		4
        /*00ac*/ 	.byte	0x03, 0x1b
        /*00ae*/ 	.short	0x00ff


	//----- nvinfo : EIATTR_MERCURY_ISA_VERSION
	.align		4
        /*00b0*/ 	.byte	0x03, 0x5f
        /*00b2*/ 	.short	0x0101


	//----- nvinfo : EIATTR_VRC_CTA_INIT_COUNT
	.align		4
        /*00b4*/ 	.byte	0x02, 0x4a
	.zero		1
	.zero		1


	//----- nvinfo : EIATTR_EXIT_INSTR_OFFSETS
	.align		4
        /*00b8*/ 	.byte	0x04, 0x1c
        /*00ba*/ 	.short	(.L_183 - .L_182)


	//   ....[0]....
.L_182:
        /*00bc*/ 	.word	0x00000090


	//   ....[1]....
        /*00c0*/ 	.word	0x00000470


	//----- nvinfo : EIATTR_CBANK_PARAM_SIZE
	.align		4
.L_183:
        /*00c4*/ 	.byte	0x03, 0x19
        /*00c6*/ 	.short	0x0050


	//----- nvinfo : EIATTR_PARAM_CBANK
	.align		4
        /*00c8*/ 	.byte	0x04, 0x0a
        /*00ca*/ 	.short	(.L_185 - .L_184)
	.align		4
.L_184:
        /*00cc*/ 	.word	index@(.nv.constant0._Z34index_mul_2d_grad_grad_float_dim64PfS_S_PKfS1_S1_S1_S1_PKll)
        /*00d0*/ 	.short	0x0380
        /*00d2*/ 	.short	0x0050


	//----- nvinfo : EIATTR_SW_WAR
	.align		4
.L_185:
        /*00d4*/ 	.byte	0x04, 0x36
        /*00d6*/ 	.short	(.L_187 - .L_186)
.L_186:
        /*00d8*/ 	.word	0x00000008
.L_187:


//--------------------- .nv.info._Z22index_mul_2d_grad_halfPN3c104HalfES1_PKS0_S3_S3_PKlll --------------------------
	.section	.nv.info._Z22index_mul_2d_grad_halfPN3c104HalfES1_PKS0_S3_S3_PKlll,"",@"SHT_CUDA_INFO"
	.sectionflags	@""
	.align	4


	//----- nvinfo : EIATTR_CUDA_API_VERSION
	.align		4
        /*0000*/ 	.byte	0x04, 0x37
        /*0002*/ 	.short	(.L_189 - .L_188)
.L_188:
        /*0004*/ 	.word	0x00000082


	//----- nvinfo : EIATTR_KPARAM_INFO
	.align		4
.L_189:
        /*0008*/ 	.byte	0x04, 0x17
        /*000a*/ 	.short	(.L_191 - .L_190)
.L_190:
        /*000c*/ 	.word	0x00000000
        /*0010*/ 	.short	0x0007
        /*0012*/ 	.short	0x0038
        /*0014*/ 	.byte	0x00, 0xf0, 0x21, 0x00


	//----- nvinfo : EIATTR_KPARAM_INFO
	.align		4
.L_191:
        /*0018*/ 	.byte	0x04, 0x17
        /*001a*/ 	.short	(.L_193 - .L_192)
.L_192:
        /*001c*/ 	.word	0x00000000
        /*0020*/ 	.short	0x0006
        /*0022*/ 	.short	0x0030
        /*0024*/ 	.byte	0x00, 0xf0, 0x21, 0x00


	//----- nvinfo : EIATTR_KPARAM_INFO
	.align		4
.L_193:
        /*0028*/ 	.byte	0x04, 0x17
        /*002a*/ 	.short	(.L_195 - .L_194)
.L_194:
        /*002c*/ 	.word	0x00000000
        /*0030*/ 	.short	0x0005
        /*0032*/ 	.short	0x0028
        /*0034*/ 	.byte	0x00, 0xf5, 0x21, 0x00


	//----- nvinfo : EIATTR_KPARAM_INFO
	.align		4
.L_195:
        /*0038*/ 	.byte	0x04, 0x17
        /*003a*/ 	.short	(.L_197 - .L_196)
.L_196:
        /*003c*/ 	.word	0x00000000
        /*0040*/ 	.short	0x0004
        /*0042*/ 	.short	0x0020
        /*0044*/ 	.byte	0x00, 0xf5, 0x21, 0x00


	//----- nvinfo : EIATTR_KPARAM_INFO
	.align		4
.L_197:
        /*0048*/ 	.byte	0x04, 0x17
        /*004a*/ 	.short	(.L_199 - .L_198)
.L_198:
        /*004c*/ 	.word	0x00000000
        /*0050*/ 	.short	0x0003
        /*0052*/ 	.short	0x0018
        /*0054*/ 	.byte	0x00, 0xf5, 0x21, 0x00


	//----- nvinfo : EIATTR_KPARAM_INFO
	.align		4
.L_199:
        /*0058*/ 	.byte	0x04, 0x17
        /*005a*/ 	.short	(.L_201 - .L_200)
.L_200:
        /*005c*/ 	.word	0x00000000
        /*0060*/ 	.short	0x0002
        /*0062*/ 	.short	0x0010
        /*0064*/ 	.byte	0x00, 0xf5, 0x21, 0x00


	//----- nvinfo : EIATTR_KPARAM_INFO
	.align		4
.L_201:
        /*0068*/ 	.byte	0x04, 0x17
        /*006a*/ 	.short	(.L_203 - .L_202)
.L_202:
        /*006c*/ 	.word	0x00000000
        /*0070*/ 	.short	0x0001
        /*0072*/ 	.short	0x0008
        /*0074*/ 	.byte	0x00, 0xf5, 0x21, 0x00


	//----- nvinfo : EIATTR_KPARAM_INFO
	.align		4
.L_203:
        /*0078*/ 	.byte	0x04, 0x17
        /*007a*/ 	.short	(.L_205 - .L_204)
.L_204:
        /*007c*/ 	.word	0x00000000
        /*0080*/ 	.short	0x0000
        /*0082*/ 	.short	0x0000
        /*0084*/ 	.byte	0x00, 0xf5, 0x21, 0x00


	//----- nvinfo : EIATTR_SPARSE_MMA_MASK
	.align		4
.L_205:
        /*0088*/ 	.byte	0x03, 0x50
        /*008a*/ 	.short	0x0000


	//----- nvinfo : EIATTR_MAXREG_COUNT
	.align		4
        /*008c*/ 	.byte	0x03, 0x1b
        /*008e*/ 	.short	0x00ff


	//----- nvinfo : EIATTR_MERCURY_ISA_VERSION
	.align		4
        /*0090*/ 	.byte	0x03, 0x5f
        /*0092*/ 	.short	0x0101


	//----- nvinfo : EIATTR_VRC_CTA_INIT_COUNT
	.align		4
        /*0094*/ 	.byte	0x02, 0x4a
	.zero		1
	.zero		1


	//----- nvinfo : EIATTR_ATOM16_EMUL_INSTR_REG_MAP
	.align		4
        /*0098*/ 	.byte	0x04, 0x2e
        /*009a*/ 	.short	(.L_207 - .L_206)


	//   ....[0]....
.L_206:
        /*009c*/ 	.word	0x00000710
        /*00a0*/ 	.short	0x000f
        /*00a2*/ 	.short	0x0000


	//   ....[1]....
        /*00a4*/ 	.word	0x00000770
        /*00a8*/ 	.short	0x000f
        /*00aa*/ 	.short	0x0000


	//   ....[2]....
        /*00ac*/ 	.word	0x00000af0
        /*00b0*/ 	.short	0x001b
        /*00b2*/ 	.short	0x0000


	//   ....[3]....
        /*00b4*/ 	.word	0x00000b90
        /*00b8*/ 	.short	0x001b
        /*00ba*/ 	.short	0x0000


	//   ....[4]....
        /*00bc*/ 	.word	0x00000e10
        /*00c0*/ 	.short	0x0019
        /*00c2*/ 	.short	0x0000


	//   ....[5]....
        /*00c4*/ 	.word	0x00000e50
        /*00c8*/ 	.short	0x0019
        /*00ca*/ 	.short	0x0000


	//   ....[6]....
        /*00cc*/ 	.word	0x000010d0
        /*00d0*/ 	.short	0x0019
        /*00d2*/ 	.short	0x0000


	//   ....[7]....
        /*00d4*/ 	.word	0x00001110
        /*00d8*/ 	.short	0x0019
        /*00da*/ 	.short	0x0000


	//   ....[8]....
        /*00dc*/ 	.word	0x00001350
        /*00e0*/ 	.short	0x0005
        /*00e2*/ 	.short	0x0000


	//   ....[9]....
        /*00e4*/ 	.word	0x000013e0
        /*00e8*/ 	.short	0x0005
        /*00ea*/ 	.short	0x0000


	//----- nvinfo : EIATTR_EXIT_INSTR_OFFSETS
	.align		4
.L_207:
        /*00ec*/ 	.byte	0x04, 0x1c
        /*00ee*/ 	.short	(.L_209 - .L_208)


	//   ....[0]....
.L_208:
        /*00f0*/ 	.word	0x000000a0


	//   ....[1]....
        /*00f4*/ 	.word	0x00000120


	//   ....[2]....
        /*00f8*/ 	.word	0x00000850


	//   ....[3]....
        /*00fc*/ 	.word	0x00001470


	//----- nvinfo : EIATTR_CRS_STACK_SIZE
	.align		4
.L_209:
        /*0100*/ 	.byte	0x04, 0x1e
        /*0102*/ 	.short	(.L_211 - .L_210)
.L_210:
        /*0104*/ 	.word	0x00000000


	//----- nvinfo : EIATTR_CBANK_PARAM_SIZE
	.align		4
.L_211:
        /*0108*/ 	.byte	0x03, 0x19
        /*010a*/ 	.short	0x0040


	//----- nvinfo : EIATTR_PARAM_CBANK
	.align		4
        /*010c*/ 	.byte	0x04, 0x0a
        /*010e*/ 	.short	(.L_213 - .L_212)
	.align		4
.L_212:
        /*0110*/ 	.word	index@(.nv.constant0._Z22index_mul_2d_grad_halfPN3c104HalfES1_PKS0_S3_S3_PKlll)
        /*0114*/ 	.short	0x0380
        /*0116*/ 	.short	0x0040


	//----- nvinfo : EIATTR_SW_WAR
	.align		4
.L_213:
        /*0118*/ 	.byte	0x04, 0x36
        /*011a*/ 	.short	(.L_215 - .L_214)
.L_214:
        /*011c*/ 	.word	0x00000008
.L_215:


//--------------------- .nv.info._Z23index_mul_2d_grad_floatPfS_PKfS1_S1_PKlll --------------------------
	.section	.nv.info._Z23index_mul_2d_grad_floatPfS_PKfS1_S1_PKlll,"",@"SHT_CUDA_INFO"
	.sectionflags	@""
	.align	4


	//----- nvinfo : EIATTR_CUDA_API_VERSION
	.align		4
        /*0000*/ 	.byte	0x04, 0x37
        /*0002*/ 	.short	(.L_217 - .L_216)
.L_216:
        /*0004*/ 	.word	0x00000082


	//----- nvinfo : EIATTR_KPARAM_INFO
	.align		4
.L_217:
        /*0008*/ 	.byte	0x04, 0x17
        /*000a*/ 	.short	(.L_219 - .L_218)
.L_218:
        /*000c*/ 	.word	0x00000000
        /*0010*/ 	.short	0x0007
        /*0012*/ 	.short	0x0038
        /*0014*/ 	.byte	0x00, 0xf0, 0x21, 0x00


	//----- nvinfo : EIATTR_KPARAM_INFO
	.align		4
.L_219:
        /*0018*/ 	.byte	0x04, 0x17
        /*001a*/ 	.short	(.L_221 - .L_220)
.L_220:
        /*001c*/ 	.word	0x00000000
        /*0020*/ 	.short	0x0006
        /*0022*/ 	.short	0x0030
        /*0024*/ 	.byte	0x00, 0xf0, 0x21, 0x00


	//----- nvinfo : EIATTR_KPARAM_INFO
	.align		4
.L_221:
        /*0028*/ 	.byte	0x04, 0x17
        /*002a*/ 	.short	(.L_223 - .L_222)
.L_222:
        /*002c*/ 	.word	0x00000000
        /*0030*/ 	.short	0x0005
        /*0032*/ 	.short	0x0028
        /*0034*/ 	.byte	0x00, 0xf5, 0x21, 0x00


	//----- nvinfo : EIATTR_KPARAM_INFO
	.align		4
.L_223:
        /*0038*/ 	.byte	0x04, 0x17
        /*003a*/ 	.short	(.L_225 - .L_224)
.L_224:
        /*003c*/ 	.word	0x00000000
        /*0040*/ 	.short	0x0004
        /*0042*/ 	.short	0x0020
        /*0044*/ 	.byte	0x00, 0xf5, 0x21, 0x00


	//----- nvinfo : EIATTR_KPARAM_INFO
	.align		4
.L_225:
        /*0048*/ 	.byte	0x04, 0x17
        /*004a*/ 	.short	(.L_227 - .L_226)
.L_226:
        /*004c*/ 	.word	0x00000000
        /*0050*/ 	.short	0x0003
        /*0052*/ 	.short	0x0018
        /*0054*/ 	.byte	0x00, 0xf5, 0x21, 0x00


	//----- nvinfo : EIATTR_KPARAM_INFO
	.align		4
.L_227:
        /*0058*/ 	.byte	0x04, 0x17
        /*005a*/ 	.short	(.L_229 - .L_228)
.L_228:
        /*005c*/ 	.word	0x00000000
        /*0060*/ 	.short	0x0002
        /*0062*/ 	.short	0x0010
        /*0064*/ 	.byte	0x00, 0xf5, 0x21, 0x00


	//----- nvinfo : EIATTR_KPARAM_INFO
	.align		4
.L_229:
        /*0068*/ 	.byte	0x04, 0x17
        /*006a*/ 	.short	(.L_231 - .L_230)
.L_230:
        /*006c*/ 	.word	0x00000000
        /*0070*/ 	.short	0x0001
        /*0072*/ 	.short	0x0008
        /*0074*/ 	.byte	0x00, 0xf5, 0x21, 0x00


	//----- nvinfo : EIATTR_KPARAM_INFO
	.align		4
.L_231:
        /*0078*/ 	.byte	0x04, 0x17
        /*007a*/ 	.short	(.L_233 - .L_232)
.L_232:
        /*007c*/ 	.word	0x00000000
        /*0080*/ 	.short	0x0000
        /*0082*/ 	.short	0x0000
        /*0084*/ 	.byte	0x00, 0xf5, 0x21, 0x00


	//----- nvinfo : EIATTR_SPARSE_MMA_MASK
	.align		4
.L_233:
        /*0088*/ 	.byte	0x03, 0x50
        /*008a*/ 	.short	0x0000


	//----- nvinfo : EIATTR_MAXREG_COUNT
	.align		4
        /*008c*/ 	.byte	0x03, 0x1b
        /*008e*/ 	.short	0x00ff


	//----- nvinfo : EIATTR_MERCURY_ISA_VERSION
	.align		4
        /*0090*/ 	.byte	0x03, 0x5f
        /*0092*/ 	.short	0x0101


	//----- nvinfo : EIATTR_VRC_CTA_INIT_COUNT
	.align		4
        /*0094*/ 	.byte	0x02, 0x4a
	.zero		1
	.zero		1


	//----- nvinfo : EIATTR_EXIT_INSTR_OFFSETS
	.align		4
        /*0098*/ 	.byte	0x04, 0x1c
        /*009a*/ 	.short	(.L_235 - .L_234)


	//   ....[0]....
.L_234:
        /*009c*/ 	.word	0x00000090


	//   ....[1]....
        /*00a0*/ 	.word	0x00000110


	//   ....[2]....
        /*00a4*/ 	.word	0x00000740


	//   ....[3]....
        /*00a8*/ 	.word	0x00000e70


	//----- nvinfo : EIATTR_CRS_STACK_SIZE
	.align		4
.L_235:
        /*00ac*/ 	.byte	0x04, 0x1e
        /*00ae*/ 	.short	(.L_237 - .L_236)
.L_236:
        /*00b0*/ 	.word	0x00000000


	//----- nvinfo : EIATTR_CBANK_PARAM_SIZE
	.align		4
.L_237:
        /*00b4*/ 	.byte	0x03, 0x19
        /*00b6*/ 	.short	0x0040


	//----- nvinfo : EIATTR_PARAM_CBANK
	.align		4
        /*00b8*/ 	.byte	0x04, 0x0a
        /*00ba*/ 	.short	(.L_239 - .L_238)
	.align		4
.L_238:
        /*00bc*/ 	.word	index@(.nv.constant0._Z23index_mul_2d_grad_floatPfS_PKfS1_S1_PKlll)
        /*00c0*/ 	.short	0x0380
        /*00c2*/ 	.short	0x0040


	//----- nvinfo : EIATTR_SW_WAR
	.align		4
.L_239:
        /*00c4*/ 	.byte	0x04, 0x36
        /*00c6*/ 	.short	(.L_241 - .L_240)
.L_240:
        /*00c8*/ 	.word	0x00000008
.L_241:


//--------------------- .nv.info._Z29index_mul_2d_grad_float_dim64PfS_PKfS1_S1_PKll --------------------------
	.section	.nv.info._Z29index_mul_2d_grad_float_dim64PfS_PKfS1_S1_PKll,"",@"SHT_CUDA_INFO"
	.sectionflags	@""
	.align	4


	//----- nvinfo : EIATTR_CUDA_API_VERSION
	.align		4
        /*0000*/ 	.byte	0x04, 0x37
        /*0002*/ 	.short	(.L_243 - .L_242)
.L_242:
        /*0004*/ 	.word	0x00000082


	//----- nvinfo : EIATTR_KPARAM_INFO
	.align		4
.L_243:
        /*0008*/ 	.byte	0x04, 0x17
        /*000a*/ 	.short	(.L_245 - .L_244)
.L_244:
        /*000c*/ 	.word	0x00000000
        /*0010*/ 	.short	0x0006
        /*0012*/ 	.short	0x0030
        /*0014*/ 	.byte	0x00, 0xf0, 0x21, 0x00


	//----- nvinfo : EIATTR_KPARAM_INFO
	.align		4
.L_245:
        /*0018*/ 	.byte	0x04, 0x17
        /*001a*/ 	.short	(.L_247 - .L_246)
.L_246:
        /*001c*/ 	.word	0x00000000
        /*0020*/ 	.short	0x0005
        /*0022*/ 	.short	0x0028
        /*0024*/ 	.byte	0x00, 0xf5, 0x21, 0x00


	//----- nvinfo : EIATTR_KPARAM_INFO
	.align		4
.L_247:
        /*0028*/ 	.byte	0x04, 0x17
        /*002a*/ 	.short	(.L_249 - .L_248)
.L_248:
        /*002c*/ 	.word	0x00000000
        /*0030*/ 	.short	0x0004
        /*0032*/ 	.short	0x0020
        /*0034*/ 	.byte	0x00, 0xf5, 0x21, 0x00


	//----- nvinfo : EIATTR_KPARAM_INFO
	.align		4
.L_249:
        /*0038*/ 	.byte	0x04, 0x17
        /*003a*/ 	.short	(.L_251 - .L_250)
.L_250:
        /*003c*/ 	.word	0x00000000
        /*0040*/ 	.short	0x0003
        /*0042*/ 	.short	0x0018
        /*0044*/ 	.byte	0x00, 0xf5, 0x21, 0x00


	//----- nvinfo : EIATTR_KPARAM_INFO
	.align		4
.L_251:
        /*0048*/ 	.byte	0x04, 0x17
        /*004a*/ 	.short	(.L_253 - .L_252)
.L_252:
        /*004c*/ 	.word	0x00000000
        /*0050*/ 	.short	0x0002
        /*0052*/ 	.short	0x0010
        /*0054*/ 	.byte	0x00, 0xf5, 0x21, 0x00


	//----- nvinfo : EIATTR_KPARAM_INFO
	.align		4
.L_253:
        /*0058*/ 	.byte	0x04, 0x17
        /*005a*/ 	.short	(.L_255 - .L_254)
.L_254:
        /*005c*/ 	.word	0x00000000
        /*0060*/ 	.short	0x0001
        /*0062*/ 	.short	0x0008
        /*0064*/ 	.byte	0x00, 0xf5, 0x21, 0x00


	//----- nvinfo : EIATTR_KPARAM_INFO
	.align		4
.L_255:
        /*0068*/ 	.byte	0x04, 0x17
        /*006a*/ 	.short	(.L_257 - .L_256)
.L_256:
        /*006c*/ 	.word	0x00000000
        /*0070*/ 	.short	0x0000
        /*0072*/ 	.short	0x0000
        /*0074*/ 	.byte	0x00, 0xf5, 0x21, 0x00


	//----- nvinfo : EIATTR_SPARSE_MMA_MASK
	.align		4
.L_257:
        /*0078*/ 	.byte	0x03, 0x50
        /*007a*/ 	.short	0x0000


	//----- nvinfo : EIATTR_MAXREG_COUNT
	.align		4
        /*007c*/ 	.byte	0x03, 0x1b
        /*007e*/ 	.short	0x00ff


	//----- nvinfo : EIATTR_MERCURY_ISA_VERSION
	.align		4
        /*0080*/ 	.byte	0x03, 0x5f
        /*0082*/ 	.short	0x0101


	//----- nvinfo : EIATTR_VRC_CTA_INIT_COUNT
	.align		4
        /*0084*/ 	.byte	0x02, 0x4a
	.zero		1
	.zero		1


	//----- nvinfo : EIATTR_EXIT_INSTR_OFFSETS
	.align		4
        /*0088*/ 	.byte	0x04, 0x1c
        /*008a*/ 	.short	(.L_259 - .L_258)


	//   ....[0]....
.L_258:
        /*008c*/ 	.word	0x00000090


	//   ....[1]....
        /*0090*/ 	.word	0x00000320


	//----- nvinfo : EIATTR_CBANK_PARAM_SIZE
	.align		4
.L_259:
        /*0094*/ 	.byte	0x03, 0x19
        /*0096*/ 	.short	0x0038


	//----- nvinfo : EIATTR_PARAM_CBANK
	.align		4
        /*0098*/ 	.byte	0x04, 0x0a
        /*009a*/ 	.short	(.L_261 - .L_260)
	.align		4
.L_260:
        /*009c*/ 	.word	index@(.nv.constant0._Z29index_mul_2d_grad_float_dim64PfS_PKfS1_S1_PKll)
        /*00a0*/ 	.short	0x0380
        /*00a2*/ 	.short	0x0038


	//----- nvinfo : EIATTR_SW_WAR
	.align		4
.L_261:
        /*00a4*/ 	.byte	0x04, 0x36
        /*00a6*/ 	.short	(.L_263 - .L_262)
.L_262:
        /*00a8*/ 	.word	0x00000008
.L_263:


//--------------------- .nv.info._Z17index_mul_2d_halfPN3c104HalfEPKS0_S3_PKlll --------------------------
	.section	.nv.info._Z17index_mul_2d_halfPN3c104HalfEPKS0_S3_PKlll,"",@"SHT_CUDA_INFO"
	.sectionflags	@""
	.align	4


	//----- nvinfo : EIATTR_CUDA_API_VERSION
	.align		4
        /*0000*/ 	.byte	0x04, 0x37
        /*0002*/ 	.short	(.L_265 - .L_264)
.L_264:
        /*0004*/ 	.word	0x00000082


	//----- nvinfo : EIATTR_KPARAM_INFO
	.align		4
.L_265:
        /*0008*/ 	.byte	0x04, 0x17
        /*000a*/ 	.short	(.L_267 - .L_266)
.L_266:
        /*000c*/ 	.word	0x00000000
        /*0010*/ 	.short	0x0005
        /*0012*/ 	.short	0x0028
        /*0014*/ 	.byte	0x00, 0xf0, 0x21, 0x00


	//----- nvinfo : EIATTR_KPARAM_INFO
	.align		4
.L_267:
        /*0018*/ 	.byte	0x04, 0x17
        /*001a*/ 	.short	(.L_269 - .L_268)
.L_268:
        /*001c*/ 	.word	0x00000000
        /*0020*/ 	.short	0x0004
        /*0022*/ 	.short	0x0020
        /*0024*/ 	.byte	0x00, 0xf0, 0x21, 0x00


	//----- nvinfo : EIATTR_KPARAM_INFO
	.align		4
.L_269:
        /*0028*/ 	.byte	0x04, 0x17
        /*002a*/ 	.short	(.L_271 - .L_270)
.L_270:
        /*002c*/ 	.word	0x00000000
        /*0030*/ 	.short	0x0003
        /*0032*/ 	.short	0x0018
        /*0034*/ 	.byte	0x00, 0xf5, 0x21, 0x00


	//----- nvinfo : EIATTR_KPARAM_INFO
	.align		4
.L_271:
        /*0038*/ 	.byte	0x04, 0x17
        /*003a*/ 	.short	(.L_273 - .L_272)
.L_272:
        /*003c*/ 	.word	0x00000000
        /*0040*/ 	.short	0x0002
        /*0042*/ 	.short	0x0010
        /*0044*/ 	.byte	0x00, 0xf5, 0x21, 0x00


	//----- nvinfo : EIATTR_KPARAM_INFO
	.align		4
.L_273:
        /*0048*/ 	.byte	0x04, 0x17
        /*004a*/ 	.short	(.L_275 - .L_274)
.L_274:
        /*004c*/ 	.word	0x00000000
        /*0050*/ 	.short	0x0001
        /*0052*/ 	.short	0x0008
        /*0054*/ 	.byte	0x00, 0xf5, 0x21, 0x00


	//----- nvinfo : EIATTR_KPARAM_INFO
	.align		4
.L_275:
        /*0058*/ 	.byte	0x04, 0x17
        /*005a*/ 	.short	(.L_277 - .L_276)
.L_276:
        /*005c*/ 	.word	0x00000000
        /*0060*/ 	.short	0x0000
        /*0062*/ 	.short	0x0000
        /*0064*/ 	.byte	0x00, 0xf5, 0x21, 0x00


	//----- nvinfo : EIATTR_SPARSE_MMA_MASK
	.align		4
.L_277:
        /*0068*/ 	.byte	0x03, 0x50
        /*006a*/ 	.short	0x0000


	//----- nvinfo : EIATTR_MAXREG_COUNT
	.align		4
        /*006c*/ 	.byte	0x03, 0x1b
        /*006e*/ 	.short	0x00ff


	//----- nvinfo : EIATTR_MERCURY_ISA_VERSION
	.align		4
        /*0070*/ 	.byte	0x03, 0x5f
        /*0072*/ 	.short	0x0101


	//----- nvinfo : EIATTR_VRC_CTA_INIT_COUNT
	.align		4
        /*0074*/ 	.byte	0x02, 0x4a
	.zero		1
	.zero		1


	//----- nvinfo : EIATTR_EXIT_INSTR_OFFSETS
	.align		4
        /*0078*/ 	.byte	0x04, 0x1c
        /*007a*/ 	.short	(.L_279 - .L_278)


	//   ....[0]....
.L_278:
        /*007c*/ 	.word	0x00000090


	//   ....[1]....
        /*0080*/ 	.word	0x00000110


	//   ....[2]....
        /*0084*/ 	.word	0x000006d0


	//   ....[3]....
        /*0088*/ 	.word	0x00000c30


	//----- nvinfo : EIATTR_CRS_STACK_SIZE
	.align		4
.L_279:
        /*008c*/ 	.byte	0x04, 0x1e
        /*008e*/ 	.short	(.L_281 - .L_280)
.L_280:
        /*0090*/ 	.word	0x00000000


	//----- nvinfo : EIATTR_CBANK_PARAM_SIZE
	.align		4
.L_281:
        /*0094*/ 	.byte	0x03, 0x19
        /*0096*/ 	.short	0x0030


	//----- nvinfo : EIATTR_PARAM_CBANK
	.align		4
        /*0098*/ 	.byte	0x04, 0x0a
        /*009a*/ 	.short	(.L_283 - .L_282)
	.align		4
.L_282:
        /*009c*/ 	.word	index@(.nv.constant0._Z17index_mul_2d_halfPN3c104HalfEPKS0_S3_PKlll)
        /*00a0*/ 	.short	0x0380
        /*00a2*/ 	.short	0x0030


	//----- nvinfo : EIATTR_SW_WAR
	.align		4
.L_283:
        /*00a4*/ 	.byte	0x04, 0x36
        /*00a6*/ 	.short	(.L_285 - .L_284)
.L_284:
        /*00a8*/ 	.word	0x00000008
.L_285:


//--------------------- .nv.info._Z18index_mul_2d_floatPfPKfS1_PKlll --------------------------
	.section	.nv.info._Z18index_mul_2d_floatPfPKfS1_PKlll,"",@"SHT_CUDA_INFO"
	.sectionflags	@""
	.align	4


	//----- nvinfo : EIATTR_CUDA_API_VERSION
	.align		4
        /*0000*/ 	.byte	0x04, 0x37
        /*0002*/ 	.short	(.L_287 - .L_286)
.L_286:
        /*0004*/ 	.word	0x00000082


	//----- nvinfo : EIATTR_KPARAM_INFO
	.align		4
.L_287:
        /*0008*/ 	.byte	0x04, 0x17
        /*000a*/ 	.short	(.L_289 - .L_288)
.L_288:
        /*000c*/ 	.word	0x00000000
        /*0010*/ 	.short	0x0005
        /*0012*/ 	.short	0x0028
        /*0014*/ 	.byte	0x00, 0xf0, 0x21, 0x00


	//----- nvinfo : EIATTR_KPARAM_INFO
	.align		4
.L_289:
        /*0018*/ 	.byte	0x04, 0x17
        /*001a*/ 	.short	(.L_291 - .L_290)
.L_290:
        /*001c*/ 	.word	0x00000000
        /*0020*/ 	.short	0x0004
        /*0022*/ 	.short	0x0020
        /*0024*/ 	.byte	0x00, 0xf0, 0x21, 0x00


	//----- nvinfo : EIATTR_KPARAM_INFO
	.align		4
.L_291:
        /*0028*/ 	.byte	0x04, 0x17
        /*002a*/ 	.short	(.L_293 - .L_292)
.L_292:
        /*002c*/ 	.word	0x00000000
        /*0030*/ 	.short	0x0003
        /*0032*/ 	.short	0x0018
        /*0034*/ 	.byte	0x00, 0xf5, 0x21, 0x00


	//----- nvinfo : EIATTR_KPARAM_INFO
	.align		4
.L_293:
        /*0038*/ 	.byte	0x04, 0x17
        /*003a*/ 	.short	(.L_295 - .L_294)
.L_294:
        /*003c*/ 	.word	0x00000000
        /*0040*/ 	.short	0x0002
        /*0042*/ 	.short	0x0010
        /*0044*/ 	.byte	0x00, 0xf5, 0x21, 0x00


	//----- nvinfo : EIATTR_KPARAM_INFO
	.align		4
.L_295:
        /*0048*/ 	.byte	0x04, 0x17
        /*004a*/ 	.short	(.L_297 - .L_296)
.L_296:
        /*004c*/ 	.word	0x00000000
        /*0050*/ 	.short	0x0001
        /*0052*/ 	.short	0x0008
        /*0054*/ 	.byte	0x00, 0xf5, 0x21, 0x00


	//----- nvinfo : EIATTR_KPARAM_INFO
	.align		4
.L_297:
        /*0058*/ 	.byte	0x04, 0x17
        /*005a*/ 	.short	(.L_299 - .L_298)
.L_298:
        /*005c*/ 	.word	0x00000000
        /*0060*/ 	.short	0x0000
        /*0062*/ 	.short	0x0000
        /*0064*/ 	.byte	0x00, 0xf5, 0x21, 0x00


	//----- nvinfo : EIATTR_SPARSE_MMA_MASK
	.align		4
.L_299:
        /*0068*/ 	.byte	0x03, 0x50
        /*006a*/ 	.short	0x0000


	//----- nvinfo : EIATTR_MAXREG_COUNT
	.align		4
        /*006c*/ 	.byte	0x03, 0x1b
        /*006e*/ 	.short	0x00ff


	//----- nvinfo : EIATTR_MERCURY_ISA_VERSION
	.align		4
        /*0070*/ 	.byte	0x03, 0x5f
        /*0072*/ 	.short	0x0101


	//----- nvinfo : EIATTR_VRC_CTA_INIT_COUNT
	.align		4
        /*0074*/ 	.byte	0x02, 0x4a
	.zero		1
	.zero		1


	//----- nvinfo : EIATTR_EXIT_INSTR_OFFSETS
	.align		4
        /*0078*/ 	.byte	0x04, 0x1c
        /*007a*/ 	.short	(.L_301 - .L_300)


	//   ....[0]....
.L_300:
        /*007c*/ 	.word	0x00000090


	//   ....[1]....
        /*0080*/ 	.word	0x00000110


	//   ....[2]....
        /*0084*/ 	.word	0x000006a0


	//   ....[3]....
        /*0088*/ 	.word	0x00000b10


	//----- nvinfo : EIATTR_CRS_STACK_SIZE
	.align		4
.L_301:
        /*008c*/ 	.byte	0x04, 0x1e
        /*008e*/ 	.short	(.L_303 - .L_302)
.L_302:
        /*0090*/ 	.word	0x00000000


	//----- nvinfo : EIATTR_CBANK_PARAM_SIZE
	.align		4
.L_303:
        /*0094*/ 	.byte	0x03, 0x19
        /*0096*/ 	.short	0x0030


	//----- nvinfo : EIATTR_PARAM_CBANK
	.align		4
        /*0098*/ 	.byte	0x04, 0x0a
        /*009a*/ 	.short	(.L_305 - .L_304)
	.align		4
.L_304:
        /*009c*/ 	.word	index@(.nv.constant0._Z18index_mul_2d_floatPfPKfS1_PKlll)
        /*00a0*/ 	.short	0x0380
        /*00a2*/ 	.short	0x0030


	//----- nvinfo : EIATTR_SW_WAR
	.align		4
.L_305:
        /*00a4*/ 	.byte	0x04, 0x36
        /*00a6*/ 	.short	(.L_307 - .L_306)
.L_306:
        /*00a8*/ 	.word	0x00000008
.L_307:


//--------------------- .nv.info._Z24index_mul_2d_float_dim64PfPKfS1_PKll --------------------------
	.section	.nv.info._Z24index_mul_2d_float_dim64PfPKfS1_PKll,"",@"SHT_CUDA_INFO"
	.sectionflags	@""
	.align	4


	//----- nvinfo : EIATTR_CUDA_API_VERSION
	.align		4
        /*0000*/ 	.byte	0x04, 0x37
        /*0002*/ 	.short	(.L_309 - .L_308)
.L_308:
        /*0004*/ 	.word	0x00000082


	//----- nvinfo : EIATTR_KPARAM_INFO
	.align		4
.L_309:
        /*0008*/ 	.byte	0x04, 0x17
        /*000a*/ 	.short	(.L_311 - .L_310)
.L_310:
        /*000c*/ 	.word	0x00000000
        /*0010*/ 	.short	0x0004
        /*0012*/ 	.short	0x0020
        /*0014*/ 	.byte	0x00, 0xf0, 0x21, 0x00


	//----- nvinfo : EIATTR_KPARAM_INFO
	.align		4
.L_311:
        /*0018*/ 	.byte	0x04, 0x17
        /*001a*/ 	.short	(.L_313 - .L_312)
.L_312:
        /*001c*/ 	.word	0x00000000
        /*0020*/ 	.short	0x0003
        /*0022*/ 	.short	0x0018
        /*0024*/ 	.byte	0x00, 0xf5, 0x21, 0x00


	//----- nvinfo : EIATTR_KPARAM_INFO
	.align		4
.L_313:
        /*0028*/ 	.byte	0x04, 0x17
        /*002a*/ 	.short	(.L_315 - .L_314)
.L_314:
        /*002c*/ 	.word	0x00000000
        /*0030*/ 	.short	0x0002
        /*0032*/ 	.short	0x0010
        /*0034*/ 	.byte	0x00, 0xf5, 0x21, 0x00


	//----- nvinfo : EIATTR_KPARAM_INFO
	.align		4
.L_315:
        /*0038*/ 	.byte	0x04, 0x17
        /*003a*/ 	.short	(.L_317 - .L_316)
.L_316:
        /*003c*/ 	.word	0x00000000
        /*0040*/ 	.short	0x0001
        /*0042*/ 	.short	0x0008
        /*0044*/ 	.byte	0x00, 0xf5, 0x21, 0x00


	//----- nvinfo : EIATTR_KPARAM_INFO
	.align		4
.L_317:
        /*0048*/ 	.byte	0x04, 0x17
        /*004a*/ 	.short	(.L_319 - .L_318)
.L_318:
        /*004c*/ 	.word	0x00000000
        /*0050*/ 	.short	0x0000
        /*0052*/ 	.short	0x0000
        /*0054*/ 	.byte	0x00, 0xf5, 0x21, 0x00


	//----- nvinfo : EIATTR_SPARSE_MMA_MASK
	.align		4
.L_319:
        /*0058*/ 	.byte	0x03, 0x50
        /*005a*/ 	.short	0x0000


	//----- nvinfo : EIATTR_MAXREG_COUNT
	.align		4
        /*005c*/ 	.byte	0x03, 0x1b
        /*005e*/ 	.short	0x00ff


	//----- nvinfo : EIATTR_MERCURY_ISA_VERSION
	.align		4
        /*0060*/ 	.byte	0x03, 0x5f
        /*0062*/ 	.short	0x0101


	//----- nvinfo : EIATTR_VRC_CTA_INIT_COUNT
	.align		4
        /*0064*/ 	.byte	0x02, 0x4a
	.zero		1
	.zero		1


	//----- nvinfo : EIATTR_EXIT_INSTR_OFFSETS
	.align		4
        /*0068*/ 	.byte	0x04, 0x1c
        /*006a*/ 	.short	(.L_321 - .L_320)


	//   ....[0]....
.L_320:
        /*006c*/ 	.word	0x00000090


	//   ....[1]....
        /*0070*/ 	.word	0x00000210


	//----- nvinfo : EIATTR_CBANK_PARAM_SIZE
	.align		4
.L_321:
        /*0074*/ 	.byte	0x03, 0x19
        /*0076*/ 	.short	0x0028


	//----- nvinfo : EIATTR_PARAM_CBANK
	.align		4
        /*0078*/ 	.byte	0x04, 0x0a
        /*007a*/ 	.short	(.L_323 - .L_322)
	.align		4
.L_322:
        /*007c*/ 	.word	index@(.nv.constant0._Z24index_mul_2d_float_dim64PfPKfS1_PKll)
        /*0080*/ 	.short	0x0380
        /*0082*/ 	.short	0x0028


	//----- nvinfo : EIATTR_SW_WAR
	.align		4
.L_323:
        /*0084*/ 	.byte	0x04, 0x36
        /*0086*/ 	.short	(.L_325 - .L_324)
.L_324:
        /*0088*/ 	.word	0x00000008
.L_325:


//--------------------- .nv.callgraph             --------------------------
	.section	.nv.callgraph,"",@"SHT_CUDA_CALLGRAPH"
	.align	4
	.sectionentsize	8
	.align		4
        /*0000*/ 	.word	0x00000000
	.align		4
        /*0004*/ 	.word	0xffffffff
	.align		4
        /*0008*/ 	.word	0x00000000
	.align		4
        /*000c*/ 	.word	0xfffffffe
	.align		4
        /*0010*/ 	.word	0x00000000
	.align		4
        /*0014*/ 	.word	0xfffffffd
	.align		4
        /*0018*/ 	.word	0x00000000
	.align		4
        /*001c*/ 	.word	0xfffffffc


//--------------------- .nv.constant4             --------------------------
	.section	.nv.constant4,"a",@progbits
	.align	8
	.align		8
.nv.constant4:
        /*0000*/ 	.dword	_ZN58_INTERNAL_726491dc_27_index_mul_2d_cuda_kernel_cu_cdee09e14cuda3std3__45__cpo5beginE
	.align		8
        /*0008*/ 	.dword	_ZN58_INTERNAL_726491dc_27_index_mul_2d_cuda_kernel_cu_cdee09e14cuda3std3__45__cpo3endE
	.align		8
        /*0010*/ 	.dword	_ZN58_INTERNAL_726491dc_27_index_mul_2d_cuda_kernel_cu_cdee09e14cuda3std3__45__cpo6cbeginE
	.align		8
        /*0018*/ 	.dword	_ZN58_INTERNAL_726491dc_27_index_mul_2d_cuda_kernel_cu_cdee09e14cuda3std3__45__cpo4cendE
	.align		8
        /*0020*/ 	.dword	_ZN58_INTERNAL_726491dc_27_index_mul_2d_cuda_kernel_cu_cdee09e14cuda3std3__45__cpo6rbeginE
	.align		8
        /*0028*/ 	.dword	_ZN58_INTERNAL_726491dc_27_index_mul_2d_cuda_kernel_cu_cdee09e14cuda3std3__45__cpo4rendE
	.align		8
        /*0030*/ 	.dword	_ZN58_INTERNAL_726491dc_27_index_mul_2d_cuda_kernel_cu_cdee09e14cuda3std3__45__cpo7crbeginE
	.align		8
        /*0038*/ 	.dword	_ZN58_INTERNAL_726491dc_27_index_mul_2d_cuda_kernel_cu_cdee09e14cuda3std3__45__cpo5crendE
	.align		8
        /*0040*/ 	.dword	_ZN58_INTERNAL_726491dc_27_index_mul_2d_cuda_kernel_cu_cdee09e14cuda3std3__460_GLOBAL__N__726491dc_27_index_mul_2d_cuda_kernel_cu_cdee09e16ignoreE
	.align		8
        /*0048*/ 	.dword	_ZN58_INTERNAL_726491dc_27_index_mul_2d_cuda_kernel_cu_cdee09e14cuda3std3__419piecewise_constructE
	.align		8
        /*0050*/ 	.dword	_ZN58_INTERNAL_726491dc_27_index_mul_2d_cuda_kernel_cu_cdee09e14cuda3std3__48in_placeE
	.align		8
        /*0058*/ 	.dword	_ZN58_INTERNAL_726491dc_27_index_mul_2d_cuda_kernel_cu_cdee09e14cuda3std3__420unreachable_sentinelE
	.align		8
        /*0060*/ 	.dword	_ZN58_INTERNAL_726491dc_27_index_mul_2d_cuda_kernel_cu_cdee09e14cuda3std6ranges3__45__cpo4swapE
	.align		8
        /*0068*/ 	.dword	_ZN58_INTERNAL_726491dc_27_index_mul_2d_cuda_kernel_cu_cdee09e14cuda3std6ranges3__45__cpo9iter_moveE
	.align		8
        /*0070*/ 	.dword	_ZN58_INTERNAL_726491dc_27_index_mul_2d_cuda_kernel_cu_cdee09e14cuda3std6ranges3__45__cpo5beginE
	.align		8
        /*0078*/ 	.dword	_ZN58_INTERNAL_726491dc_27_index_mul_2d_cuda_kernel_cu_cdee09e14cuda3std6ranges3__45__cpo3endE
	.align		8
        /*0080*/ 	.dword	_ZN58_INTERNAL_726491dc_27_index_mul_2d_cuda_kernel_cu_cdee09e14cuda3std6ranges3__45__cpo6cbeginE
	.align		8
        /*0088*/ 	.dword	_ZN58_INTERNAL_726491dc_27_index_mul_2d_cuda_kernel_cu_cdee09e14cuda3std6ranges3__45__cpo4cendE
	.align		8
        /*0090*/ 	.dword	_ZN58_INTERNAL_726491dc_27_index_mul_2d_cuda_kernel_cu_cdee09e14cuda3std6ranges3__45__cpo7advanceE
	.align		8
        /*0098*/ 	.dword	_ZN58_INTERNAL_726491dc_27_index_mul_2d_cuda_kernel_cu_cdee09e14cuda3std6ranges3__45__cpo9iter_swapE
	.align		8
        /*00a0*/ 	.dword	_ZN58_INTERNAL_726491dc_27_index_mul_2d_cuda_kernel_cu_cdee09e14cuda3std6ranges3__45__cpo4nextE
	.align		8
        /*00a8*/ 	.dword	_ZN58_INTERNAL_726491dc_27_index_mul_2d_cuda_kernel_cu_cdee09e14cuda3std6ranges3__45__cpo4prevE
	.align		8
        /*00b0*/ 	.dword	_ZN58_INTERNAL_726491dc_27_index_mul_2d_cuda_kernel_cu_cdee09e14cuda3std6ranges3__45__cpo4dataE
	.align		8
        /*00b8*/ 	.dword	_ZN58_INTERNAL_726491dc_27_index_mul_2d_cuda_kernel_cu_cdee09e14cuda3std6ranges3__45__cpo5cdataE
	.align		8
        /*00c0*/ 	.dword	_ZN58_INTERNAL_726491dc_27_index_mul_2d_cuda_kernel_cu_cdee09e14cuda3std6ranges3__45__cpo4sizeE
	.align		8
        /*00c8*/ 	.dword	_ZN58_INTERNAL_726491dc_27_index_mul_2d_cuda_kernel_cu_cdee09e14cuda3std6ranges3__45__cpo5ssizeE
	.align		8
        /*00d0*/ 	.dword	_ZN58_INTERNAL_726491dc_27_index_mul_2d_cuda_kernel_cu_cdee09e14cuda3std6ranges3__45__cpo8distanceE
	.align		8
        /*00d8*/ 	.dword	_ZN58_INTERNAL_726491dc_27_index_mul_2d_cuda_kernel_cu_cdee09e16thrust24THRUST_300001_SM_1030_NS6system6detail10sequential3seqE


//--------------------- .text._Z27index_mul_2d_grad_grad_halfPN3c104HalfES1_S1_PKS0_S3_S3_S3_S3_PKlll --------------------------
	.section	.text._Z27index_mul_2d_grad_grad_halfPN3c104HalfES1_S1_PKS0_S3_S3_S3_S3_PKlll,"ax",@progbits
	.align	128
        .global         _Z27index_mul_2d_grad_grad_halfPN3c104HalfES1_S1_PKS0_S3_S3_S3_S3_PKlll
        .type           _Z27index_mul_2d_grad_grad_halfPN3c104HalfES1_S1_PKS0_S3_S3_S3_S3_PKlll,@function
        .size           _Z27index_mul_2d_grad_grad_halfPN3c104HalfES1_S1_PKS0_S3_S3_S3_S3_PKlll,(.L_x_73 - _Z27index_mul_2d_grad_grad_halfPN3c104HalfES1_S1_PKS0_S3_S3_S3_S3_PKlll)
        .other          _Z27index_mul_2d_grad_grad_halfPN3c104HalfES1_S1_PKS0_S3_S3_S3_S3_PKlll,@"STO_CUDA_ENTRY STV_DEFAULT"
_Z27index_mul_2d_grad_grad_halfPN3c104HalfES1_S1_PKS0_S3_S3_S3_S3_PKlll:
.text._Z27index_mul_2d_grad_grad_halfPN3c104HalfES1_S1_PKS0_S3_S3_S3_S3_PKlll:
[----:B------:R-:W-:Y:S01]  /*0000*/  LDC R1, c[0x0][0x37c] ;  /* 0x0000df00ff017b82 */ /* 0x000fe20000000800 */
[----:B------:R-:W0:Y:S07]  /*0010*/  S2R R3, SR_TID.Y ;  /* 0x0000000000037919 */ /* 0x000e2e0000002200 */
[----:B------:R-:W0:Y:S01]  /*0020*/  S2UR UR4, SR_CTAID.X ;  /* 0x00000000000479c3 */ /* 0x000e220000002500 */
[----:B------:R-:W1:Y:S07]  /*0030*/  LDCU.64 UR6, c[0x0][0x3c8] ;  /* 0x00007900ff0677ac */ /* 0x000e6e0008000a00 */
[----:B------:R-:W0:Y:S02]  /*0040*/  LDC R0, c[0x0][0x364] ;  /* 0x0000d900ff007b82 */ /* 0x000e240000000800 */
[----:B0-----:R-:W-:-:S05]  /*0050*/  IMAD R3, R0, UR4, R3 ;  /* 0x0000000400037c24 */ /* 0x001fca000f8e0203 */
[----:B-1----:R-:W-:Y:S01]  /*0060*/  ISETP.GE.U32.AND P0, PT, R3, UR6, PT ;  /* 0x0000000603007c0c */ /* 0x002fe2000bf06070 */
[----:B------:R-:W0:Y:S01]  /*0070*/  LDCU UR6, c[0x0][0x360] ;  /* 0x00006c00ff0677ac */ /* 0x000e220008000800 */
[----:B------:R-:W-:-:S04]  /*0080*/  SHF.R.S32.HI R0, RZ, 0x1f, R3 ;  /* 0x0000001fff007819 */ /* 0x000fc80000011403 */
[----:B------:R-:W-:-:S13]  /*0090*/  ISETP.GE.AND.EX P0, PT, R0, UR7, PT, P0 ;  /* 0x0000000700007c0c */ /* 0x000fda000bf06300 */
[----:B0-----:R-:W-:Y:S05]  /*00a0*/  @P0 EXIT ;  /* 0x000000000000094d */ /* 0x001fea0003800000 */
[----:B------:R-:W0:Y:S01]  /*00b0*/  S2R R26, SR_TID.X ;  /* 0x00000000001a7919 */ /* 0x000e220000002100 */
[----:B------:R-:W0:Y:S01]  /*00c0*/  LDCU.64 UR10, c[0x0][0x3d0] ;  /* 0x00007a00ff0a77ac */ /* 0x000e220008000a00 */
[----:B------:R-:W1:Y:S02]  /*00d0*/  LDCU.64 UR4, c[0x0][0x3c0] ;  /* 0x00007800ff0477ac */ /* 0x000e640008000a00 */
[----:B-1----:R-:W-:-:S04]  /*00e0*/  LEA R6, P1, R3, UR4, 0x3 ;  /* 0x0000000403067c11 */ /* 0x002fc8000f8218ff */
[----:B------:R-:W-:Y:S02]  /*00f0*/  LEA.HI.X R7, R3, UR5, R0, 0x3, P1 ;  /* 0x0000000503077c11 */ /* 0x000fe400088f1c00 */
[----:B0-----:R-:W-:-:S04]  /*0100*/  ISETP.GE.U32.AND P0, PT, R26, UR10, PT ;  /* 0x0000000a1a007c0c */ /* 0x001fc8000bf06070 */
[----:B------:R-:W-:-:S13]  /*0110*/  ISETP.GE.AND.EX P0, PT, RZ, UR11, PT, P0 ;  /* 0x0000000bff007c0c */ /* 0x000fda000bf06300 */
[----:B------:R-:W-:Y:S05]  /*0120*/  @P0 EXIT ;  /* 0x000000000000094d */ /* 0x000fea0003800000 */
[----:B------:R-:W0:Y:S02]  /*0130*/  LDCU.64 UR8, c[0x0][0x358] ;  /* 0x00006b00ff0877ac */ /* 0x000e240008000a00 */
[----:B0-----:R-:W5:Y:S01]  /*0140*/  LDG.E.64 R6, desc[UR8][R6.64] ;  /* 0x0000000806067981 */ /* 0x001f62000c1e1b00 */
[----:B------:R-:W-:Y:S01]  /*0150*/  IADD3 R4, P0, PT, R26, UR6, RZ ;  /* 0x000000061a047c10 */ /* 0x000fe2000ff1e0ff */
[----:B------:R-:W-:Y:S01]  /*0160*/  UMOV UR4, URZ ;  /* 0x000000ff00047c82 */ /* 0x000fe20008000000 */
[----:B------:R-:W-:Y:S02]  /*0170*/  BSSY.RECONVERGENT B0, `(.L_x_0) ;  /* 0x0000024000007945 */ /* 0x000fe40003800200 */
[C---:B------:R-:W-:Y:S01]  /*0180*/  ISETP.GT.U32.AND P1, PT, R4.reuse, UR10, PT ;  /* 0x0000000a04007c0c */ /* 0x040fe2000bf24070 */
[----:B------:R-:W-:Y:S01]  /*0190*/  IMAD.X R9, RZ, RZ, UR4, P0 ;  /* 0x00000004ff097e24 */ /* 0x000fe200080e06ff */
[----:B------:R-:W-:-:S04]  /*01a0*/  ISETP.GE.U32.AND P0, PT, R4, UR10, PT ;  /* 0x0000000a04007c0c */ /* 0x000fc8000bf06070 */
[C---:B------:R-:W-:Y:S02]  /*01b0*/  ISETP.GT.U32.AND.EX P1, PT, R9.reuse, UR11, PT, P1 ;  /* 0x0000000b09007c0c */ /* 0x040fe4000bf24110 */
[C---:B------:R-:W-:Y:S02]  /*01c0*/  ISETP.GE.U32.AND.EX P0, PT, R9.reuse, UR11, PT, P0 ;  /* 0x0000000b09007c0c */ /* 0x040fe4000bf06100 */
[----:B------:R-:W-:Y:S02]  /*01d0*/  SEL R5, R4, UR10, P1 ;  /* 0x0000000a04057c07 */ /* 0x000fe40008800000 */
[----:B------:R-:W-:Y:S02]  /*01e0*/  SEL R2, RZ, 0x1, P0 ;  /* 0x00000001ff027807 */ /* 0x000fe40000000000 */
[----:B------:R-:W-:Y:S02]  /*01f0*/  SEL R8, R9, UR11, P1 ;  /* 0x0000000b09087c07 */ /* 0x000fe40008800000 */
[----:B------:R-:W-:-:S04]  /*0200*/  IADD3 R4, P0, P1, R5, -R4, -R2 ;  /* 0x8000000405047210 */ /* 0x000fc8000791e802 */
[----:B------:R-:W-:-:S04]  /*0210*/  IADD3.X R5, PT, PT, R8, -0x1, ~R9, P0, P1 ;  /* 0xffffffff08057810 */ /* 0x000fc800007e2c09 */
[----:B------:R-:W-:-:S13]  /*0220*/  ISETP.NE.U32.AND P0, PT, R5, RZ, PT ;  /* 0x000000ff0500720c */ /* 0x000fda0003f05070 */
[----:B------:R-:W-:Y:S05]  /*0230*/  @P0 BRA `(.L_x_1) ;  /* 0x0000000000540947 */ /* 0x000fea0003800000 */
[----:B------:R-:W0:Y:S01]  /*0240*/  I2F.U32.RP R5, UR6 ;  /* 0x0000000600057d06 */ /* 0x000e220008209000 */
[----:B------:R-:W-:-:S07]  /*0250*/  ISETP.NE.U32.AND P2, PT, RZ, UR6, PT ;  /* 0x00000006ff007c0c */ /* 0x000fce000bf45070 */
[----:B0-----:R-:W0:Y:S02]  /*0260*/  MUFU.RCP R5, R5 ;  /* 0x0000000500057308 */ /* 0x001e240000001000 */
[----:B0-----:R-:W-:Y:S02]  /*0270*/  VIADD R8, R5, 0xffffffe ;  /* 0x0ffffffe05087836 */ /* 0x001fe40000000000 */
[----:B------:R-:W-:-:S04]  /*0280*/  IMAD.MOV.U32 R5, RZ, RZ, RZ ;  /* 0x000000ffff057224 */ /* 0x000fc800078e00ff */
[----:B------:R0:W1:Y:S02]  /*0290*/  F2I.FTZ.U32.TRUNC.NTZ R9, R8 ;  /* 0x0000000800097305 */ /* 0x000064000021f000 */
[----:B0-----:R-:W-:Y:S02]  /*02a0*/  IMAD.MOV.U32 R8, RZ, RZ, RZ ;  /* 0x000000ffff087224 */ /* 0x001fe400078e00ff */
[----:B-1----:R-:W-:-:S04]  /*02b0*/  IMAD.MOV R11, RZ, RZ, -R9 ;  /* 0x000000ffff0b7224 */ /* 0x002fc800078e0a09 */
[----:B------:R-:W-:-:S04]  /*02c0*/  IMAD R11, R11, UR6, RZ ;  /* 0x000000060b0b7c24 */ /* 0x000fc8000f8e02ff */
[----:B------:R-:W-:-:S06]  /*02d0*/  IMAD.HI.U32 R9, R9, R11, R8 ;  /* 0x0000000b09097227 */ /* 0x000fcc00078e0008 */
[----:B------:R-:W-:-:S04]  /*02e0*/  IMAD.HI.U32 R9, R9, R4, RZ ;  /* 0x0000000409097227 */ /* 0x000fc800078e00ff */
[----:B------:R-:W-:-:S04]  /*02f0*/  IMAD.MOV R11, RZ, RZ, -R9 ;  /* 0x000000ffff0b7224 */ /* 0x000fc800078e0a09 */
[----:B------:R-:W-:-:S05]  /*0300*/  IMAD R4, R11, UR6, R4 ;  /* 0x000000060b047c24 */ /* 0x000fca000f8e0204 */
[----:B------:R-:W-:-:S13]  /*0310*/  ISETP.GE.U32.AND P0, PT, R4, UR6, PT ;  /* 0x0000000604007c0c */ /* 0x000fda000bf06070 */
[----:B------:R-:W-:Y:S02]  /*0320*/  @P0 VIADD R4, R4, -UR6 ;  /* 0x8000000604040c36 */ /* 0x000fe40008000000 */
[----:B------:R-:W-:-:S03]  /*0330*/  @P0 VIADD R9, R9, 0x1 ;  /* 0x0000000109090836 */ /* 0x000fc60000000000 */
[----:B------:R-:W-:-:S13]  /*0340*/  ISETP.GE.U32.AND P1, PT, R4, UR6, PT ;  /* 0x0000000604007c0c */ /* 0x000fda000bf26070 */
[----:B------:R-:W-:Y:S01]  /*0350*/  @P1 VIADD R9, R9, 0x1 ;  /* 0x0000000109091836 */ /* 0x000fe20000000000 */
[----:B------:R-:W-:-:S04]  /*0360*/  @!P2 LOP3.LUT R9, RZ, UR6, RZ, 0x33, !PT ;  /* 0x00000006ff09ac12 */ /* 0x000fc8000f8e33ff */
[----:B------:R-:W-:Y:S01]  /*0370*/  MOV R4, R9 ;  /* 0x0000000900047202 */ /* 0x000fe20000000f00 */
[----:B------:R-:W-:Y:S06]  /*0380*/  BRA `(.L_x_2) ;  /* 0x0000000000087947 */ /* 0x000fec0003800000 */
.L_x_1:
[----:B------:R-:W-:-:S07]  /*0390*/  MOV R8, 0x3b0 ;  /* 0x000003b000087802 */ /* 0x000fce0000000f00 */
[----:B-----5:R-:W-:Y:S05]  /*03a0*/  CALL.REL.NOINC `($__internal_0_$__cuda_sm20_div_u64) ;  /* 0x00000014006c7944 */ /* 0x020fea0003c00000 */
.L_x_2:
[----:B------:R-:W-:Y:S05]  /*03b0*/  BSYNC.RECONVERGENT B0 ;  /* 0x0000000000007941 */ /* 0x000fea0003800200 */
.L_x_0:
[----:B------:R-:W-:Y:S01]  /*03c0*/  IADD3 R2, P1, PT, R4, R2, RZ ;  /* 0x0000000204027210 */ /* 0x000fe20007f3e0ff */
[----:B------:R-:W-:Y:S03]  /*03d0*/  BSSY.RECONVERGENT B0, `(.L_x_3) ;  /* 0x0000053000007945 */ /* 0x000fe60003800200 */
[----:B------:R-:W-:-:S04]  /*03e0*/  LOP3.LUT R4, R2, 0x3, RZ, 0xc0, !PT ;  /* 0x0000000302047812 */ /* 0x000fc800078ec0ff */
[----:B------:R-:W-:Y:S01]  /*03f0*/  ISETP.NE.U32.AND P0, PT, R4, 0x3, PT ;  /* 0x000000030400780c */ /* 0x000fe20003f05070 */
[----:B------:R-:W-:-:S03]  /*0400*/  IMAD.X R4, RZ, RZ, R5, P1 ;  /* 0x000000ffff047224 */ /* 0x000fc600008e0605 */
[----:B------:R-:W-:-:S13]  /*0410*/  ISETP.NE.AND.EX P0, PT, RZ, RZ, PT, P0 ;  /* 0x000000ffff00720c */ /* 0x000fda0003f05300 */
[----:B------:R-:W-:Y:S05]  /*0420*/  @!P0 BRA `(.L_x_4) ;  /* 0x0000000400348947 */ /* 0x000fea0003800000 */
[----:B------:R-:W-:-:S05]  /*0430*/  VIADD R5, R2, 0x1 ;  /* 0x0000000102057836 */ /* 0x000fca0000000000 */
[----:B------:R-:W-:-:S04]  /*0440*/  LOP3.LUT R5, R5, 0x3, RZ, 0xc0, !PT ;  /* 0x0000000305057812 */ /* 0x000fc800078ec0ff */
[----:B------:R-:W-:-:S05]  /*0450*/  IADD3 R5, P0, PT, RZ, -R5, RZ ;  /* 0x80000005ff057210 */ /* 0x000fca0007f1e0ff */
[----:B------:R-:W-:-:S08]  /*0460*/  IMAD.X R23, RZ, RZ, -0x1, P0 ;  /* 0xffffffffff177424 */ /* 0x000fd000000e06ff */
.L_x_7:
[----:B------:R-:W0:Y:S01]  /*0470*/  LDCU.64 UR10, c[0x0][0x3d0] ;  /* 0x00007a00ff0a77ac */ /* 0x000e220008000a00 */
[----:B------:R-:W-:Y:S01]  /*0480*/  IMAD.U32 R27, RZ, RZ, UR4 ;  /* 0x00000004ff1b7e24 */ /* 0x000fe2000f8e00ff */
[----:B------:R-:W1:Y:S01]  /*0490*/  LDCU.128 UR12, c[0x0][0x3a0] ;  /* 0x00007400ff0c77ac */ /* 0x000e620008000c00 */
[----:B------:R-:W2:Y:S01]  /*04a0*/  LDCU.128 UR16, c[0x0][0x3b0] ;  /* 0x00007600ff1077ac */ /* 0x000ea20008000c00 */
[----:B------:R-:W3:Y:S01]  /*04b0*/  LDCU.128 UR20, c[0x0][0x390] ;  /* 0x00007200ff1477ac */ /* 0x000ee20008000c00 */
[----:B0----5:R-:W-:Y:S02]  /*04c0*/  IMAD R11, R7, UR10, RZ ;  /* 0x0000000a070b7c24 */ /* 0x021fe4000f8e02ff */
[----:B------:R-:W-:Y:S02]  /*04d0*/  IMAD R10, R0, UR10, RZ ;  /* 0x0000000a000a7c24 */ /* 0x000fe4000f8e02ff */
[----:B------:R-:W-:-:S04]  /*04e0*/  IMAD.WIDE.U32 R16, R6, UR10, R26 ;  /* 0x0000000a06107c25 */ /* 0x000fc8000f8e001a */
[----:B------:R-:W-:Y:S01]  /*04f0*/  IMAD R11, R6, UR11, R11 ;  /* 0x0000000b060b7c24 */ /* 0x000fe2000f8e020b */
[----:B------:R-:W-:Y:S01]  /*0500*/  SHF.L.U32 R12, R16, 0x1, RZ ;  /* 0x00000001100c7819 */ /* 0x000fe200000006ff */
[----:B------:R-:W-:-:S03]  /*0510*/  IMAD.WIDE.U32 R8, R3, UR10, R26 ;  /* 0x0000000a03087c25 */ /* 0x000fc6000f8e001a */
[C---:B-1----:R-:W-:Y:S01]  /*0520*/  IADD3 R18, P0, PT, R12.reuse, UR12, RZ ;  /* 0x0000000c0c127c10 */ /* 0x042fe2000ff1e0ff */
[----:B------:R-:W-:Y:S01]  /*0530*/  IMAD R13, R3, UR11, R10 ;  /* 0x0000000b030d7c24 */ /* 0x000fe2000f8e020a */
[----:B--2---:R-:W-:Y:S01]  /*0540*/  IADD3 R10, P2, PT, R12, UR16, RZ ;  /* 0x000000100c0a7c10 */ /* 0x004fe2000ff5e0ff */
[----:B------:R-:W-:Y:S02]  /*0550*/  IMAD.IADD R11, R17, 0x1, R11 ;  /* 0x00000001110b7824 */ /* 0x000fe400078e020b */
[----:B------:R-:W-:Y:S02]  /*0560*/  IMAD.IADD R17, R9, 0x1, R13 ;  /* 0x0000000109117824 */ /* 0x000fe400078e020d */
[----:B------:R-:W-:Y:S01]  /*0570*/  IMAD.SHL.U32 R13, R8, 0x2, RZ ;  /* 0x00000002080d7824 */ /* 0x000fe200078e00ff */
[----:B------:R-:W-:Y:S02]  /*0580*/  SHF.L.U64.HI R16, R16, 0x1, R11 ;  /* 0x0000000110107819 */ /* 0x000fe4000001020b */
[----:B------:R-:W-:-:S02]  /*0590*/  SHF.L.U64.HI R17, R8, 0x1, R17 ;  /* 0x0000000108117819 */ /* 0x000fc40000010211 */
[C---:B------:R-:W-:Y:S02]  /*05a0*/  IADD3 R20, P3, PT, R13.reuse, UR18, RZ ;  /* 0x000000120d147c10 */ /* 0x040fe4000ff7e0ff */
[----:B------:R-:W-:Y:S02]  /*05b0*/  IADD3 R14, P1, PT, R13, UR14, RZ ;  /* 0x0000000e0d0e7c10 */ /* 0x000fe4000ff3e0ff */
[C---:B------:R-:W-:Y:S02]  /*05c0*/  IADD3.X R19, PT, PT, R16.reuse, UR13, RZ, P0, !PT ;  /* 0x0000000d10137c10 */ /* 0x040fe400087fe4ff */
[----:B------:R-:W-:Y:S02]  /*05d0*/  IADD3.X R21, PT, PT, R17, UR19, RZ, P3, !PT ;  /* 0x0000001311157c10 */ /* 0x000fe40009ffe4ff */
[----:B---3--:R-:W-:Y:S01]  /*05e0*/  IADD3 R8, P0, PT, R13, UR22, RZ ;  /* 0x000000160d087c10 */ /* 0x008fe2000ff1e0ff */
[----:B------:R-:W2:Y:S01]  /*05f0*/  LDG.E.U16 R18, desc[UR8][R18.64] ;  /* 0x0000000812127981 */ /* 0x000ea2000c1e1500 */
[C---:B------:R-:W-:Y:S01]  /*0600*/  IADD3.X R15, PT, PT, R17.reuse, UR15, RZ, P1, !PT ;  /* 0x0000000f110f7c10 */ /* 0x040fe20008ffe4ff */
[----:B------:R-:W0:Y:S01]  /*0610*/  LDCU.128 UR12, c[0x0][0x380] ;  /* 0x00007000ff0c77ac */ /* 0x000e220008000c00 */
[----:B------:R-:W-:Y:S01]  /*0620*/  IADD3.X R11, PT, PT, R16, UR17, RZ, P2, !PT ;  /* 0x00000011100b7c10 */ /* 0x000fe200097fe4ff */
[----:B------:R-:W3:Y:S01]  /*0630*/  LDG.E.U16 R20, desc[UR8][R20.64] ;  /* 0x0000000814147981 */ /* 0x000ee2000c1e1500 */
[----:B------:R-:W-:-:S03]  /*0640*/  IADD3.X R9, PT, PT, R17, UR23, RZ, P0, !PT ;  /* 0x0000001711097c10 */ /* 0x000fc600087fe4ff */
[----:B------:R-:W4:Y:S04]  /*0650*/  LDG.E.U16 R14, desc[UR8][R14.64] ;  /* 0x000000080e0e7981 */ /* 0x000f28000c1e1500 */
[----:B------:R-:W4:Y:S04]  /*0660*/  LDG.E.U16 R10, desc[UR8][R10.64] ;  /* 0x000000080a0a7981 */ /* 0x000f28000c1e1500 */
[----:B------:R-:W4:Y:S01]  /*0670*/  LDG.E.U16 R8, desc[UR8][R8.64] ;  /* 0x0000000808087981 */ /* 0x000f22000c1e1500 */
[----:B------:R-:W-:Y:S01]  /*0680*/  BSSY.RECONVERGENT B1, `(.L_x_5) ;  /* 0x0000021000017945 */ /* 0x000fe20003800200 */
[----:B--2---:R-:W-:-:S02]  /*0690*/  HADD2.F32 R22, -RZ, R18.H0_H0 ;  /* 0x20000012ff167230 */ /* 0x004fc40000004100 */
[----:B---3--:R-:W-:Y:S01]  /*06a0*/  HADD2.F32 R27, -RZ, R20.H0_H0 ;  /* 0x20000014ff1b7230 */ /* 0x008fe20000004100 */
[----:B------:R-:W-:Y:S01]  /*06b0*/  IADD3 R18, P0, PT, R13, UR20, RZ ;  /* 0x000000140d127c10 */ /* 0x000fe2000ff1e0ff */
[----:B----4-:R-:W-:-:S03]  /*06c0*/  HADD2.F32 R24, -RZ, R14.H0_H0 ;  /* 0x2000000eff187230 */ /* 0x010fc60000004100 */
[----:B------:R-:W-:Y:S01]  /*06d0*/  FMUL.FTZ R27, R22, R27 ;  /* 0x0000001b161b7220 */ /* 0x000fe20000410000 */
[----:B------:R-:W-:Y:S02]  /*06e0*/  HADD2.F32 R25, -RZ, R10.H0_H0 ;  /* 0x2000000aff197230 */ /* 0x000fe40000004100 */
[----:B------:R-:W-:-:S03]  /*06f0*/  HADD2.F32 R21, -RZ, R8.H0_H0 ;  /* 0x20000008ff157230 */ /* 0x000fc60000004100 */
[----:B------:R-:W-:Y:S01]  /*0700*/  FFMA.FTZ R25, R24, R25, R27 ;  /* 0x0000001918197223 */ /* 0x000fe2000001001b */
[----:B------:R-:W-:Y:S02]  /*0710*/  IADD3.X R19, PT, PT, R17, UR21, RZ, P0, !PT ;  /* 0x0000001511137c10 */ /* 0x000fe400087fe4ff */
[----:B0-----:R-:W-:Y:S01]  /*0720*/  IADD3 R8, P0, PT, R13, UR12, RZ ;  /* 0x0000000c0d087c10 */ /* 0x001fe2000ff1e0ff */
[----:B------:R-:W-:Y:S01]  /*0730*/  FMUL.FTZ R22, R22, R21 ;  /* 0x0000001516167220 */ /* 0x000fe20000410000 */
[----:B------:R-:W-:Y:S02]  /*0740*/  IADD3 R13, P1, PT, R12, UR14, RZ ;  /* 0x0000000e0c0d7c10 */ /* 0x000fe4000ff3e0ff */
[----:B------:R-:W-:Y:S02]  /*0750*/  F2FP.F16.F32.PACK_AB R25, RZ, R25 ;  /* 0x00000019ff19723e */ /* 0x000fe400000000ff */
[----:B------:R-:W-:Y:S02]  /*0760*/  IADD3.X R9, PT, PT, R17, UR13, RZ, P0, !PT ;  /* 0x0000000d11097c10 */ /* 0x000fe400087fe4ff */
[----:B------:R-:W-:-:S02]  /*0770*/  F2FP.F16.F32.PACK_AB R22, RZ, R22 ;  /* 0x00000016ff16723e */ /* 0x000fc400000000ff */
[----:B------:R-:W-:Y:S02]  /*0780*/  IADD3.X R17, PT, PT, R16, UR15, RZ, P1, !PT ;  /* 0x0000000f10117c10 */ /* 0x000fe40008ffe4ff */
[C---:B------:R-:W-:Y:S01]  /*0790*/  LOP3.LUT R16, R13.reuse, 0xfffffffd, RZ, 0xc0, !PT ;  /* 0xfffffffd0d107812 */ /* 0x040fe200078ec0ff */
[----:B------:R0:W-:Y:S04]  /*07a0*/  STG.E.U16 desc[UR8][R8.64], R25 ;  /* 0x0000001908007986 */ /* 0x0001e8000c101508 */
[----:B------:R0:W-:Y:S04]  /*07b0*/  STG.E.U16 desc[UR8][R18.64], R22 ;  /* 0x0000001612007986 */ /* 0x0001e8000c101508 */
[----:B------:R0:W5:Y:S01]  /*07c0*/  LD.E R11, desc[UR8][R16.64] ;  /* 0x00000008100b7980 */ /* 0x000162000c101900 */
[----:B------:R-:W-:Y:S01]  /*07d0*/  LOP3.LUT R10, R13, 0x2, RZ, 0xc0, !PT ;  /* 0x000000020d0a7812 */ /* 0x000fe200078ec0ff */
[----:B------:R-:W-:-:S03]  /*07e0*/  FMUL.FTZ R21, R24, R21 ;  /* 0x0000001518157220 */ /* 0x000fc60000410000 */
[----:B------:R-:W-:Y:S01]  /*07f0*/  ISETP.EQ.U32.AND P0, PT, R10, RZ, PT ;  /* 0x000000ff0a00720c */ /* 0x000fe20003f02070 */
[----:B------:R-:W-:Y:S01]  /*0800*/  IMAD.MOV.U32 R10, RZ, RZ, 0x3254 ;  /* 0x00003254ff0a7424 */ /* 0x000fe200078e00ff */
[----:B------:R-:W-:-:S04]  /*0810*/  F2FP.F16.F32.PACK_AB R21, RZ, R21 ;  /* 0x00000015ff15723e */ /* 0x000fc800000000ff */
[----:B0-----:R-:W-:-:S07]  /*0820*/  SEL R10, R10, 0x7610, P0 ;  /* 0x000076100a0a7807 */ /* 0x001fce0000000000 */
.L_x_6:
[----:B-----5:R-:W-:-:S05]  /*0830*/  HADD2 R8, R11, R21.H0_H0 ;  /* 0x200000150b087230 */ /* 0x020fca0000000000 */
[----:B------:R-:W-:-:S06]  /*0840*/  PRMT R8, R11, R10, R8 ;  /* 0x0000000a0b087216 */ /* 0x000fcc0000000008 */
[----:B------:R-:W2:Y:S02]  /*0850*/  ATOM.E.CAS.STRONG.GPU PT, R8, [R16], R11, R8 ;  /* 0x0000000b1008738b */ /* 0x000ea400001ee108 */
[----:B--2---:R-:W-:Y:S01]  /*0860*/  ISETP.NE.U32.AND P0, PT, R8, R11, PT ;  /* 0x0000000b0800720c */ /* 0x004fe20003f05070 */
[----:B------:R-:W-:-:S12]  /*0870*/  IMAD.MOV.U32 R11, RZ, RZ, R8 ;  /* 0x000000ffff0b7224 */ /* 0x000fd800078e0008 */
[----:B------:R-:W-:Y:S05]  /*0880*/  @P0 BRA `(.L_x_6) ;  /* 0xfffffffc00e80947 */ /* 0x000fea000383ffff */
[----:B------:R-:W-:Y:S05]  /*0890*/  BSYNC.RECONVERGENT B1 ;  /* 0x0000000000017941 */ /* 0x000fea0003800200 */
.L_x_5:
[----:B------:R-:W-:Y:S01]  /*08a0*/  IADD3 R5, P0, PT, R5, 0x1, RZ ;  /* 0x0000000105057810 */ /* 0x000fe20007f1e0ff */
[----:B------:R-:W-:-:S04]  /*08b0*/  VIADD R26, R26, UR6 ;  /* 0x000000061a1a7c36 */ /* 0x000fc80008000000 */
[----:B------:R-:W-:Y:S01]  /*08c0*/  IMAD.X R23, RZ, RZ, R23, P0 ;  /* 0x000000ffff177224 */ /* 0x000fe200000e0617 */
[----:B------:R-:W-:-:S04]  /*08d0*/  ISETP.NE.U32.AND P0, PT, R5, RZ, PT ;  /* 0x000000ff0500720c */ /* 0x000fc80003f05070 */
[----:B------:R-:W-:-:S13]  /*08e0*/  ISETP.NE.AND.EX P0, PT, R23, RZ, PT, P0 ;  /* 0x000000ff1700720c */ /* 0x000fda0003f05300 */
[----:B------:R-:W-:Y:S05]  /*08f0*/  @P0 BRA `(.L_x_7) ;  /* 0xfffffff800dc0947 */ /* 0x000fea000383ffff */
.L_x_4:
[----:B------:R-:W-:Y:S05]  /*0900*/  BSYNC.RECONVERGENT B0 ;  /* 0x0000000000007941 */ /* 0x000fea0003800200 */
.L_x_3:
[----:B------:R-:W-:-:S04]  /*0910*/  ISETP.GE.U32.AND P0, PT, R2, 0x3, PT ;  /* 0x000000030200780c */ /* 0x000fc80003f06070 */
[----:B------:R-:W-:-:S13]  /*0920*/  ISETP.GE.U32.AND.EX P0, PT, R4, RZ, PT, P0 ;  /* 0x000000ff0400720c */ /* 0x000fda0003f06100 */
[----:B------:R-:W-:Y:S05]  /*0930*/  @!P0 EXIT ;  /* 0x000000000000894d */ /* 0x000fea0003800000 */
.L_x_16:
[----:B0-----:R-:W0:Y:S01]  /*0940*/  LDC.64 R8, c[0x0][0x3d0] ;  /* 0x0000f400ff087b82 */ /* 0x001e220000000a00 */
[----:B------:R-:W-:Y:S01]  /*0950*/  SHF.R.S32.HI R5, RZ, 0x1f, R3 ;  /* 0x0000001fff057819 */ /* 0x000fe20000011403 */
[----:B------:R-:W-:Y:S02]  /*0960*/  UMOV UR4, URZ ;  /* 0x000000ff00047c82 */ /* 0x000fe40008000000 */
[----:B------:R-:W-:-:S04]  /*0970*/  IMAD.U32 R27, RZ, RZ, UR4 ;  /* 0x00000004ff1b7e24 */ /* 0x000fc8000f8e00ff */
[----:B------:R-:W1:Y:S08]  /*0980*/  LDC.64 R10, c[0x0][0x3a0] ;  /* 0x0000e800ff0a7b82 */ /* 0x000e700000000a00 */
[----:B------:R-:W2:Y:S08]  /*0990*/  LDC.64 R14, c[0x0][0x3b8] ;  /* 0x0000ee00ff0e7b82 */ /* 0x000eb00000000a00 */
[----:B------:R-:W3:Y:S01]  /*09a0*/  LDC.64 R12, c[0x0][0x3a8] ;  /* 0x0000ea00ff0c7b82 */ /* 0x000ee20000000a00 */
[----:B0----5:R-:W-:-:S02]  /*09b0*/  IMAD R0, R7, R8, RZ ;  /* 0x0000000807007224 */ /* 0x021fc400078e02ff */
[-C--:B------:R-:W-:Y:S02]  /*09c0*/  IMAD R2, R5, R8.reuse, RZ ;  /* 0x0000000805027224 */ /* 0x080fe400078e02ff */
[CC--:B------:R-:W-:Y:S02]  /*09d0*/  IMAD R0, R6.reuse, R9.reuse, R0 ;  /* 0x0000000906007224 */ /* 0x0c0fe400078e0200 */
[-C--:B------:R-:W-:Y:S01]  /*09e0*/  IMAD.WIDE.U32 R4, R6, R8.reuse, R26 ;  /* 0x0000000806047225 */ /* 0x080fe200078e001a */
[----:B------:R-:W0:Y:S03]  /*09f0*/  LDC.64 R16, c[0x0][0x3b0] ;  /* 0x0000ec00ff107b82 */ /* 0x000e260000000a00 */
[C---:B------:R-:W-:Y:S02]  /*0a00*/  IMAD R2, R3.reuse, R9, R2 ;  /* 0x0000000903027224 */ /* 0x040fe400078e0202 */
[----:B------:R-:W-:Y:S01]  /*0a10*/  IMAD.WIDE.U32 R30, R3, R8, R26 ;  /* 0x00000008031e7225 */ /* 0x000fe200078e001a */
[----:B------:R-:W-:-:S03]  /*0a20*/  SHF.L.U32 R27, R4, 0x1, RZ ;  /* 0x00000001041b7819 */ /* 0x000fc600000006ff */
[----:B------:R-:W-:Y:S01]  /*0a30*/  IMAD.IADD R21, R0, 0x1, R5 ;  /* 0x0000000100157824 */ /* 0x000fe200078e0205 */
[----:B-1----:R-:W-:Y:S01]  /*0a40*/  IADD3 R32, P0, PT, R27, R10, RZ ;  /* 0x0000000a1b207210 */ /* 0x002fe20007f1e0ff */
[----:B------:R-:W-:Y:S02]  /*0a50*/  IMAD.IADD R19, R2, 0x1, R31 ;  /* 0x0000000102137824 */ /* 0x000fe400078e021f */
[----:B------:R-:W-:Y:S01]  /*0a60*/  IMAD.SHL.U32 R5, R30, 0x2, RZ ;  /* 0x000000021e057824 */ /* 0x000fe200078e00ff */
[----:B------:R-:W-:Y:S02]  /*0a70*/  SHF.L.U64.HI R4, R4, 0x1, R21 ;  /* 0x0000000104047819 */ /* 0x000fe40000010215 */
[----:B------:R-:W-:Y:S01]  /*0a80*/  SHF.L.U64.HI R30, R30, 0x1, R19 ;  /* 0x000000011e1e7819 */ /* 0x000fe20000010213 */
[----:B------:R-:W1:Y:S01]  /*0a90*/  LDC.64 R20, c[0x0][0x380] ;  /* 0x0000e000ff147b82 */ /* 0x000e620000000a00 */
[C---:B--2---:R-:W-:Y:S01]  /*0aa0*/  IADD3 R24, P2, PT, R5.reuse, R14, RZ ;  /* 0x0000000e05187210 */ /* 0x044fe20007f5e0ff */
[----:B------:R-:W-:Y:S01]  /*0ab0*/  IMAD.X R33, R4, 0x1, R11, P0 ;  /* 0x0000000104217824 */ /* 0x000fe200000e060b */
[----:B---3--:R-:W-:-:S03]  /*0ac0*/  IADD3 R22, P1, PT, R5, R12, RZ ;  /* 0x0000000c05167210 */ /* 0x008fc60007f3e0ff */
[C---:B------:R-:W-:Y:S01]  /*0ad0*/  IMAD.X R25, R30.reuse, 0x1, R15, P2 ;  /* 0x000000011e197824 */ /* 0x040fe200010e060f */
[----:B0-----:R-:W-:Y:S01]  /*0ae0*/  IADD3 R28, P0, PT, R27, R16, RZ ;  /* 0x000000101b1c7210 */ /* 0x001fe20007f1e0ff */
[----:B------:R-:W0:Y:S01]  /*0af0*/  LDC.64 R18, c[0x0][0x398] ;  /* 0x0000e600ff127b82 */ /* 0x000e220000000a00 */
[----:B------:R-:W-:Y:S01]  /*0b00*/  IMAD.X R23, R30, 0x1, R13, P1 ;  /* 0x000000011e177824 */ /* 0x000fe200008e060d */
[----:B------:R-:W2:Y:S02]  /*0b10*/  LDG.E.U16 R32, desc[UR8][R32.64] ;  /* 0x0000000820207981 */ /* 0x000ea4000c1e1500 */
[----:B------:R-:W-:Y:S02]  /*0b20*/  IMAD.X R29, R4, 0x1, R17, P0 ;  /* 0x00000001041d7824 */ /* 0x000fe400000e0611 */
[----:B------:R-:W3:Y:S04]  /*0b30*/  LDG.E.U16 R24, desc[UR8][R24.64] ;  /* 0x0000000818187981 */ /* 0x000ee8000c1e1500 */
[----:B------:R-:W4:Y:S04]  /*0b40*/  LDG.E.U16 R22, desc[UR8][R22.64] ;  /* 0x0000000816167981 */ /* 0x000f28000c1e1500 */
[----:B------:R-:W4:Y:S01]  /*0b50*/  LDG.E.U16 R28, desc[UR8][R28.64] ;  /* 0x000000081c1c7981 */ /* 0x000f22000c1e1500 */
[----:B0-----:R-:W-:-:S05]  /*0b60*/  IADD3 R34, P0, PT, R5, R18, RZ ;  /* 0x0000001205227210 */ /* 0x001fca0007f1e0ff */
[----:B------:R-:W-:-:S05]  /*0b70*/  IMAD.X R35, R30, 0x1, R19, P0 ;  /* 0x000000011e237824 */ /* 0x000fca00000e0613 */
[----:B------:R-:W4:Y:S01]  /*0b80*/  LDG.E.U16 R34, desc[UR8][R34.64] ;  /* 0x0000000822227981 */ /* 0x000f22000c1e1500 */
[----:B------:R-:W-:Y:S01]  /*0b90*/  BSSY.RECONVERGENT B0, `(.L_x_8) ;  /* 0x0000024000007945 */ /* 0x000fe20003800200 */
[----:B--2---:R-:W-:Y:S02]  /*0ba0*/  HADD2.F32 R36, -RZ, R32.H0_H0 ;  /* 0x20000020ff247230 */ /* 0x004fe40000004100 */
[----:B---3--:R-:W-:Y:S02]  /*0bb0*/  HADD2.F32 R37, -RZ, R24.H0_H0 ;  /* 0x20000018ff257230 */ /* 0x008fe40000004100 */
[----:B----4-:R-:W-:-:S03]  /*0bc0*/  HADD2.F32 R31, -RZ, R22.H0_H0 ;  /* 0x20000016ff1f7230 */ /* 0x010fc60000004100 */
[----:B------:R-:W-:Y:S01]  /*0bd0*/  FMUL.FTZ R24, R36, R37 ;  /* 0x0000002524187220 */ /* 0x000fe20000410000 */
[----:B------:R-:W0:Y:S01]  /*0be0*/  LDC.64 R22, c[0x0][0x390] ;  /* 0x0000e400ff167b82 */ /* 0x000e220000000a00 */
[----:B------:R-:W-:Y:S01]  /*0bf0*/  HADD2.F32 R32, -RZ, R28.H0_H0 ;  /* 0x2000001cff207230 */ /* 0x000fe20000004100 */
[----:B-1----:R-:W-:-:S04]  /*0c00*/  IADD3 R28, P0, PT, R5, R20, RZ ;  /* 0x00000014051c7210 */ /* 0x002fc80007f1e0ff */
[----:B------:R-:W-:Y:S01]  /*0c10*/  FFMA.FTZ R32, R31, R32, R24 ;  /* 0x000000201f207223 */ /* 0x000fe20000010018 */
[----:B------:R-:W-:Y:S01]  /*0c20*/  IADD3.X R29, PT, PT, R30, R21, RZ, P0, !PT ;  /* 0x000000151e1d7210 */ /* 0x000fe200007fe4ff */
[----:B------:R-:W1:Y:S03]  /*0c30*/  LDC.64 R24, c[0x0][0x388] ;  /* 0x0000e200ff187b82 */ /* 0x000e660000000a00 */
[----:B------:R-:W-:-:S04]  /*0c40*/  F2FP.F16.F32.PACK_AB R32, RZ, R32 ;  /* 0x00000020ff20723e */ /* 0x000fc800000000ff */
[----:B------:R-:W-:-:S05]  /*0c50*/  PRMT R33, R32, 0x7610, R33 ;  /* 0x0000761020217816 */ /* 0x000fca0000000021 */
[----:B------:R2:W-:Y:S01]  /*0c60*/  STG.E.U16 desc[UR8][R28.64], R33 ;  /* 0x000000211c007986 */ /* 0x0005e2000c101508 */
[----:B------:R-:W-:Y:S01]  /*0c70*/  HADD2.F32 R34, -RZ, R34.H0_H0 ;  /* 0x20000022ff227230 */ /* 0x000fe20000004100 */
[----:B0-----:R-:W-:-:S04]  /*0c80*/  IADD3 R32, P0, PT, R5, R22, RZ ;  /* 0x0000001605207210 */ /* 0x001fc80007f1e0ff */
[-C--:B------:R-:W-:Y:S01]  /*0c90*/  FMUL.FTZ R36, R36, R34.reuse ;  /* 0x0000002224247220 */ /* 0x080fe20000410000 */
[----:B------:R-:W-:-:S04]  /*0ca0*/  FMUL.FTZ R31, R31, R34 ;  /* 0x000000221f1f7220 */ /* 0x000fc80000410000 */
[----:B------:R-:W-:Y:S01]  /*0cb0*/  F2FP.F16.F32.PACK_AB R36, RZ, R36 ;  /* 0x00000024ff24723e */ /* 0x000fe200000000ff */
[----:B--2---:R-:W-:Y:S01]  /*0cc0*/  IMAD.X R33, R30, 0x1, R23, P0 ;  /* 0x000000011e217824 */ /* 0x004fe200000e0617 */
[----:B-1----:R-:W-:Y:S01]  /*0cd0*/  IADD3 R27, P1, PT, R27, R24, RZ ;  /* 0x000000181b1b7210 */ /* 0x002fe20007f3e0ff */
[----:B------:R-:W-:Y:S01]  /*0ce0*/  IMAD.MOV.U32 R30, RZ, RZ, 0x3254 ;  /* 0x00003254ff1e7424 */ /* 0x000fe200078e00ff */
[----:B------:R-:W-:Y:S02]  /*0cf0*/  F2FP.F16.F32.PACK_AB R31, RZ, R31 ;  /* 0x0000001fff1f723e */ /* 0x000fe400000000ff */
[----:B------:R0:W-:Y:S01]  /*0d00*/  STG.E.U16 desc[UR8][R32.64], R36 ;  /* 0x0000002420007986 */ /* 0x0001e2000c101508 */
[----:B------:R-:W-:Y:S01]  /*0d10*/  IMAD.X R5, R4, 0x1, R25, P1 ;  /* 0x0000000104057824 */ /* 0x000fe200008e0619 */
[C---:B------:R-:W-:Y:S02]  /*0d20*/  LOP3.LUT R4, R27.reuse, 0xfffffffd, RZ, 0xc0, !PT ;  /* 0xfffffffd1b047812 */ /* 0x040fe400078ec0ff */
[----:B------:R-:W-:-:S03]  /*0d30*/  LOP3.LUT R28, R27, 0x2, RZ, 0xc0, !PT ;  /* 0x000000021b1c7812 */ /* 0x000fc600078ec0ff */
[----:B------:R0:W5:Y:S01]  /*0d40*/  LD.E R29, desc[UR8][R4.64] ;  /* 0x00000008041d7980 */ /* 0x000162000c101900 */
[----:B------:R-:W-:-:S04]  /*0d50*/  ISETP.EQ.U32.AND P0, PT, R28, RZ, PT ;  /* 0x000000ff1c00720c */ /* 0x000fc80003f02070 */
[----:B------:R-:W-:-:S09]  /*0d60*/  SEL R30, R30, 0x7610, P0 ;  /* 0x000076101e1e7807 */ /* 0x000fd20000000000 */
.L_x_9:
[----:B-----5:R-:W-:-:S05]  /*0d70*/  HADD2 R28, R29, R31.H0_H0 ;  /* 0x2000001f1d1c7230 */ /* 0x020fca0000000000 */
[----:B------:R-:W-:-:S06]  /*0d80*/  PRMT R28, R29, R30, R28 ;  /* 0x0000001e1d1c7216 */ /* 0x000fcc000000001c */
[----:B------:R-:W2:Y:S02]  /*0d90*/  ATOM.E.CAS.STRONG.GPU PT, R28, [R4], R29, R28 ;  /* 0x0000001d041c738b */ /* 0x000ea400001ee11c */
[----:B--2---:R-:W-:Y:S01]  /*0da0*/  ISETP.NE.U32.AND P0, PT, R28, R29, PT ;  /* 0x0000001d1c00720c */ /* 0x004fe20003f05070 */
[----:B------:R-:W-:-:S12]  /*0db0*/  IMAD.MOV.U32 R29, RZ, RZ, R28 ;  /* 0x000000ffff1d7224 */ /* 0x000fd800078e001c */
[----:B------:R-:W-:Y:S05]  /*0dc0*/  @P0 BRA `(.L_x_9) ;  /* 0xfffffffc00e80947 */ /* 0x000fea000383ffff */
[----:B------:R-:W-:Y:S05]  /*0dd0*/  BSYNC.RECONVERGENT B0 ;  /* 0x0000000000007941 */ /* 0x000fea0003800200 */
.L_x_8:
[----:B------:R-:W-:Y:S02]  /*0de0*/  VIADD R26, R26, UR6 ;  /* 0x000000061a1a7c36 */ /* 0x000fe40008000000 */
[----:B------:R-:W-:Y:S02]  /*0df0*/  IMAD.MOV.U32 R27, RZ, RZ, RZ ;  /* 0x000000ffff1b7224 */ /* 0x000fe400078e00ff */
[----:B0-----:R-:W-:-:S04]  /*0e00*/  IMAD.WIDE.U32 R32, R6, R8, R26 ;  /* 0x0000000806207225 */ /* 0x001fc800078e001a */
[----:B------:R-:W-:Y:S01]  /*0e10*/  IMAD.IADD R29, R0, 0x1, R33 ;  /* 0x00000001001d7824 */ /* 0x000fe200078e0221 */
[----:B------:R-:W-:Y:S01]  /*0e20*/  SHF.L.U32 R33, R32, 0x1, RZ ;  /* 0x0000000120217819 */ /* 0x000fe200000006ff */
[----:B------:R-:W-:-:S03]  /*0e30*/  IMAD.WIDE.U32 R4, R3, R8, R26 ;  /* 0x0000000803047225 */ /* 0x000fc600078e001a */
[----:B------:R-:W-:Y:S01]  /*0e40*/  SHF.L.U64.HI R32, R32, 0x1, R29 ;  /* 0x0000000120207819 */ /* 0x000fe2000001021d */
[----:B------:R-:W-:Y:S01]  /*0e50*/  IMAD.IADD R29, R2, 0x1, R5 ;  /* 0x00000001021d7824 */ /* 0x000fe200078e0205 */
[----:B------:R-:W-:Y:S01]  /*0e60*/  IADD3 R36, P0, PT, R33, R10, RZ ;  /* 0x0000000a21247210 */ /* 0x000fe20007f1e0ff */
[----:B------:R-:W-:-:S03]  /*0e70*/  IMAD.SHL.U32 R5, R4, 0x2, RZ ;  /* 0x0000000204057824 */ /* 0x000fc600078e00ff */
[----:B------:R-:W-:Y:S01]  /*0e80*/  SHF.L.U64.HI R4, R4, 0x1, R29 ;  /* 0x0000000104047819 */ /* 0x000fe2000001021d */
[----:B------:R-:W-:Y:S01]  /*0e90*/  IMAD.X R37, R32, 0x1, R11, P0 ;  /* 0x0000000120257824 */ /* 0x000fe200000e060b */
[C---:B------:R-:W-:Y:S02]  /*0ea0*/  IADD3 R28, P0, PT, R5.reuse, R12, RZ ;  /* 0x0000000c051c7210 */ /* 0x040fe40007f1e0ff */
[----:B------:R-:W-:Y:S02]  /*0eb0*/  IADD3 R30, P1, PT, R5, R14, RZ ;  /* 0x0000000e051e7210 */ /* 0x000fe40007f3e0ff */
[----:B------:R-:W2:Y:S01]  /*0ec0*/  LDG.E.U16 R36, desc[UR8][R36.64] ;  /* 0x0000000824247981 */ /* 0x000ea2000c1e1500 */
[C---:B------:R-:W-:Y:S02]  /*0ed0*/  IMAD.X R29, R4.reuse, 0x1, R13, P0 ;  /* 0x00000001041d7824 */ /* 0x040fe400000e060d */
[----:B------:R-:W-:-:S05]  /*0ee0*/  IMAD.X R31, R4, 0x1, R15, P1 ;  /* 0x00000001041f7824 */ /* 0x000fca00008e060f */
[----:B------:R-:W3:Y:S04]  /*0ef0*/  LDG.E.U16 R30, desc[UR8][R30.64] ;  /* 0x000000081e1e7981 */ /* 0x000ee8000c1e1500 */
[----:B------:R0:W4:Y:S02]  /*0f00*/  LDG.E.U16 R37, desc[UR8][R28.64] ;  /* 0x000000081c257981 */ /* 0x000124000c1e1500 */
[----:B0-----:R-:W-:-:S05]  /*0f10*/  IADD3 R28, P0, PT, R33, R16, RZ ;  /* 0x00000010211c7210 */ /* 0x001fca0007f1e0ff */
[----:B------:R-:W-:Y:S01]  /*0f20*/  IMAD.X R29, R32, 0x1, R17, P0 ;  /* 0x00000001201d7824 */ /* 0x000fe200000e0611 */
[----:B------:R-:W-:-:S04]  /*0f30*/  IADD3 R34, P0, PT, R5, R18, RZ ;  /* 0x0000001205227210 */ /* 0x000fc80007f1e0ff */
[----:B------:R-:W4:Y:S01]  /*0f40*/  LDG.E.U16 R28, desc[UR8][R28.64] ;  /* 0x000000081c1c7981 */ /* 0x000f22000c1e1500 */
[----:B------:R-:W-:-:S05]  /*0f50*/  IMAD.X R35, R4, 0x1, R19, P0 ;  /* 0x0000000104237824 */ /* 0x000fca00000e0613 */
[----:B------:R-:W4:Y:S01]  /*0f60*/  LDG.E.U16 R34, desc[UR8][R34.64] ;  /* 0x0000000822227981 */ /* 0x000f22000c1e1500 */
[----:B------:R-:W-:Y:S01]  /*0f70*/  BSSY.RECONVERGENT B0, `(.L_x_10) ;  /* 0x0000022000007945 */ /* 0x000fe20003800200 */
[----:B--2---:R-:W-:Y:S02]  /*0f80*/  HADD2.F32 R36, -RZ, R36.H0_H0 ;  /* 0x20000024ff247230 */ /* 0x004fe40000004100 */
[----:B---3--:R-:W-:Y:S02]  /*0f90*/  HADD2.F32 R31, -RZ, R30.H0_H0 ;  /* 0x2000001eff1f7230 */ /* 0x008fe40000004100 */
[----:B----4-:R-:W-:-:S03]  /*0fa0*/  HADD2.F32 R37, -RZ, R37.H0_H0 ;  /* 0x20000025ff257230 */ /* 0x010fc60000004100 */
[----:B------:R-:W-:Y:S01]  /*0fb0*/  FMUL.FTZ R30, R36, R31 ;  /* 0x0000001f241e7220 */ /* 0x000fe20000410000 */
[----:B------:R-:W-:-:S05]  /*0fc0*/  HADD2.F32 R28, -RZ, R28.H0_H0 ;  /* 0x2000001cff1c7230 */ /* 0x000fca0000004100 */
[----:B------:R-:W-:Y:S01]  /*0fd0*/  FFMA.FTZ R30, R37, R28, R30 ;  /* 0x0000001c251e7223 */ /* 0x000fe2000001001e */
[----:B------:R-:W-:Y:S01]  /*0fe0*/  IADD3 R28, P0, PT, R5, R20, RZ ;  /* 0x00000014051c7210 */ /* 0x000fe20007f1e0ff */
[----:B------:R-:W-:-:S03]  /*0ff0*/  HADD2.F32 R34, -RZ, R34.H0_H0 ;  /* 0x20000022ff227230 */ /* 0x000fc60000004100 */
[----:B------:R-:W-:Y:S02]  /*1000*/  F2FP.F16.F32.PACK_AB R30, RZ, R30 ;  /* 0x0000001eff1e723e */ /* 0x000fe400000000ff */
[----:B------:R-:W-:Y:S02]  /*1010*/  IADD3.X R29, PT, PT, R4, R21, RZ, P0, !PT ;  /* 0x00000015041d7210 */ /* 0x000fe400007fe4ff */
[----:B------:R-:W-:Y:S01]  /*1020*/  PRMT R31, R30, 0x7610, R31 ;  /* 0x000076101e1f7816 */ /* 0x000fe2000000001f */
[----:B------:R-:W-:Y:S01]  /*1030*/  FMUL.FTZ R36, R36, R34 ;  /* 0x0000002224247220 */ /* 0x000fe20000410000 */
[----:B------:R-:W-:Y:S02]  /*1040*/  IADD3 R30, P0, PT, R5, R22, RZ ;  /* 0x00000016051e7210 */ /* 0x000fe40007f1e0ff */
[----:B------:R-:W-:Y:S01]  /*1050*/  IADD3 R5, P1, PT, R33, R24, RZ ;  /* 0x0000001821057210 */ /* 0x000fe20007f3e0ff */
[----:B------:R0:W-:Y:S01]  /*1060*/  STG.E.U16 desc[UR8][R28.64], R31 ;  /* 0x0000001f1c007986 */ /* 0x0001e2000c101508 */
[----:B------:R-:W-:-:S03]  /*1070*/  F2FP.F16.F32.PACK_AB R36, RZ, R36 ;  /* 0x00000024ff24723e */ /* 0x000fc600000000ff */
[----:B------:R-:W-:Y:S01]  /*1080*/  IMAD.X R33, R32, 0x1, R25, P1 ;  /* 0x0000000120217824 */ /* 0x000fe200008e0619 */
[----:B------:R-:W-:Y:S01]  /*1090*/  LOP3.LUT R32, R5, 0xfffffffd, RZ, 0xc0, !PT ;  /* 0xfffffffd05207812 */ /* 0x000fe200078ec0ff */
[----:B0-----:R-:W-:-:S05]  /*10a0*/  IMAD.X R31, R4, 0x1, R23, P0 ;  /* 0x00000001041f7824 */ /* 0x001fca00000e0617 */
[----:B------:R0:W-:Y:S04]  /*10b0*/  STG.E.U16 desc[UR8][R30.64], R36 ;  /* 0x000000241e007986 */ /* 0x0001e8000c101508 */
[----:B------:R0:W5:Y:S01]  /*10c0*/  LD.E R29, desc[UR8][R32.64] ;  /* 0x00000008201d7980 */ /* 0x000162000c101900 */
[----:B------:R-:W-:Y:S01]  /*10d0*/  LOP3.LUT R4, R5, 0x2, RZ, 0xc0, !PT ;  /* 0x0000000205047812 */ /* 0x000fe200078ec0ff */
[----:B------:R-:W-:Y:S01]  /*10e0*/  FMUL.FTZ R34, R37, R34 ;  /* 0x0000002225227220 */ /* 0x000fe20000410000 */
[----:B------:R-:W-:Y:S02]  /*10f0*/  IMAD.MOV.U32 R28, RZ, RZ, 0x3254 ;  /* 0x00003254ff1c7424 */ /* 0x000fe400078e00ff */
[----:B------:R-:W-:Y:S02]  /*1100*/  ISETP.EQ.U32.AND P0, PT, R4, RZ, PT ;  /* 0x000000ff0400720c */ /* 0x000fe40003f02070 */
[----:B------:R-:W-:-:S02]  /*1110*/  F2FP.F16.F32.PACK_AB R34, RZ, R34 ;  /* 0x00000022ff22723e */ /* 0x000fc400000000ff */
[----:B------:R-:W-:-:S09]  /*1120*/  SEL R28, R28, 0x7610, P0 ;  /* 0x000076101c1c7807 */ /* 0x000fd20000000000 */
.L_x_11:
[----:B-----5:R-:W-:-:S05]  /*1130*/  HADD2 R4, R29, R34.H0_H0 ;  /* 0x200000221d047230 */ /* 0x020fca0000000000 */
[----:B------:R-:W-:-:S06]  /*1140*/  PRMT R4, R29, R28, R4 ;  /* 0x0000001c1d047216 */ /* 0x000fcc0000000004 */
[----:B------:R-:W2:Y:S02]  /*1150*/  ATOM.E.CAS.STRONG.GPU PT, R4, [R32], R29, R4 ;  /* 0x0000001d2004738b */ /* 0x000ea400001ee104 */
[----:B--2---:R-:W-:Y:S01]  /*1160*/  ISETP.NE.U32.AND P0, PT, R4, R29, PT ;  /* 0x0000001d0400720c */ /* 0x004fe20003f05070 */
[----:B------:R-:W-:-:S12]  /*1170*/  IMAD.MOV.U32 R29, RZ, RZ, R4 ;  /* 0x000000ffff1d7224 */ /* 0x000fd800078e0004 */
[----:B------:R-:W-:Y:S05]  /*1180*/  @P0 BRA `(.L_x_11) ;  /* 0xfffffffc00e80947 */ /* 0x000fea000383ffff */
[----:B------:R-:W-:Y:S05]  /*1190*/  BSYNC.RECONVERGENT B0 ;  /* 0x0000000000007941 */ /* 0x000fea0003800200 */
.L_x_10:
        /* <DEDUP_REMOVED lines=53> */
.L_x_13:
[----:B-----5:R-:W-:-:S05]  /*14f0*/  HADD2 R28, R29, R34.H0_H0 ;  /* 0x200000221d1c7230 */ /* 0x020fca0000000000 */
[----:B------:R-:W-:-:S06]  /*1500*/  PRMT R28, R29, R35, R28 ;  /* 0x000000231d1c7216 */ /* 0x000fcc000000001c */
[----:B------:R-:W2:Y:S02]  /*1510*/  ATOM.E.CAS.STRONG.GPU PT, R28, [R32], R29, R28 ;  /* 0x0000001d201c738b */ /* 0x000ea400001ee11c */
[----:B--2---:R-:W-:Y:S01]  /*1520*/  ISETP.NE.U32.AND P0, PT, R28, R29, PT ;  /* 0x0000001d1c00720c */ /* 0x004fe20003f05070 */
[----:B------:R-:W-:-:S12]  /*1530*/  IMAD.MOV.U32 R29, RZ, RZ, R28 ;  /* 0x000000ffff1d7224 */ /* 0x000fd800078e001c */
[----:B------:R-:W-:Y:S05]  /*1540*/  @P0 BRA `(.L_x_13) ;  /* 0xfffffffc00e80947 */ /* 0x000fea000383ffff */
[----:B------:R-:W-:Y:S05]  /*1550*/  BSYNC.RECONVERGENT B0 ;  /* 0x0000000000007941 */ /* 0x000fea0003800200 */
.L_x_12:
[----:B------:R-:W-:Y:S02]  /*1560*/  VIADD R26, R26, UR6 ;  /* 0x000000061a1a7c36 */ /* 0x000fe40008000000 */
[----:B------:R-:W-:Y:S02]  /*1570*/  IMAD.MOV.U32 R27, RZ, RZ, RZ ;  /* 0x000000ffff1b7224 */ /* 0x000fe400078e00ff */
[----:B------:R-:W-:-:S04]  /*1580*/  IMAD.WIDE.U32 R30, R6, R8, R26 ;  /* 0x00000008061e7225 */ /* 0x000fc800078e001a */
[----:B------:R-:W-:Y:S01]  /*1590*/  IMAD.WIDE.U32 R28, R3, R8, R26 ;  /* 0x00000008031c7225 */ /* 0x000fe200078e001a */
[----:B------:R-:W-:-:S03]  /*15a0*/  IADD3 R33, PT, PT, R0, R31, RZ ;  /* 0x0000001f00217210 */ /* 0x000fc60007ffe0ff */
[C---:B------:R-:W-:Y:S01]  /*15b0*/  IMAD.SHL.U32 R5, R30.reuse, 0x2, RZ ;  /* 0x000000021e057824 */ /* 0x040fe200078e00ff */
[----:B------:R-:W-:Y:S01]  /*15c0*/  SHF.L.U64.HI R0, R30, 0x1, R33 ;  /* 0x000000011e007819 */ /* 0x000fe20000010221 */
[----:B------:R-:W-:Y:S02]  /*15d0*/  IMAD.IADD R31, R2, 0x1, R29 ;  /* 0x00000001021f7824 */ /* 0x000fe400078e021d */
[C---:B------:R-:W-:Y:S01]  /*15e0*/  IMAD.SHL.U32 R29, R28.reuse, 0x2, RZ ;  /* 0x000000021c1d7824 */ /* 0x040fe200078e00ff */
[----:B------:R-:W-:Y:S02]  /*15f0*/  IADD3 R10, P0, PT, R5, R10, RZ ;  /* 0x0000000a050a7210 */ /* 0x000fe40007f1e0ff */
[----:B------:R-:W-:Y:S02]  /*1600*/  SHF.L.U64.HI R28, R28, 0x1, R31 ;  /* 0x000000011c1c7819 */ /* 0x000fe4000001021f */
[C---:B------:R-:W-:Y:S01]  /*1610*/  IADD3 R14, P1, PT, R29.reuse, R14, RZ ;  /* 0x0000000e1d0e7210 */ /* 0x040fe20007f3e0ff */
[----:B------:R-:W-:Y:S01]  /*1620*/  IMAD.X R11, R0, 0x1, R11, P0 ;  /* 0x00000001000b7824 */ /* 0x000fe200000e060b */
[----:B------:R-:W-:-:S03]  /*1630*/  IADD3 R12, P0, PT, R29, R12, RZ ;  /* 0x0000000c1d0c7210 */ /* 0x000fc60007f1e0ff */
[C---:B------:R-:W-:Y:S01]  /*1640*/  IMAD.X R15, R28.reuse, 0x1, R15, P1 ;  /* 0x000000011c0f7824 */ /* 0x040fe200008e060f */
[----:B------:R-:W-:Y:S01]  /*1650*/  IADD3 R16, P1, PT, R5, R16, RZ ;  /* 0x0000001005107210 */ /* 0x000fe20007f3e0ff */
[----:B------:R-:W-:Y:S01]  /*1660*/  IMAD.X R13, R28, 0x1, R13, P0 ;  /* 0x000000011c0d7824 */ /* 0x000fe200000e060d */
[----:B------:R-:W-:Y:S01]  /*1670*/  IADD3 R18, P0, PT, R29, R18, RZ ;  /* 0x000000121d127210 */ /* 0x000fe20007f1e0ff */
[----:B------:R-:W2:Y:S01]  /*1680*/  LDG.E.U16 R10, desc[UR8][R10.64] ;  /* 0x000000080a0a7981 */ /* 0x000ea2000c1e1500 */
[----:B------:R-:W-:-:S03]  /*1690*/  IADD3.X R17, PT, PT, R0, R17, RZ, P1, !PT ;  /* 0x0000001100117210 */ /* 0x000fc60000ffe4ff */
[----:B------:R-:W3:Y:S01]  /*16a0*/  LDG.E.U16 R14, desc[UR8][R14.64] ;  /* 0x000000080e0e7981 */ /* 0x000ee2000c1e1500 */
[----:B------:R-:W-:-:S03]  /*16b0*/  IMAD.X R19, R28, 0x1, R19, P0 ;  /* 0x000000011c137824 */ /* 0x000fc600000e0613 */
[----:B------:R0:W4:Y:S04]  /*16c0*/  LDG.E.U16 R2, desc[UR8][R12.64] ;  /* 0x000000080c027981 */ /* 0x000128000c1e1500 */
[----:B------:R-:W4:Y:S04]  /*16d0*/  LDG.E.U16 R16, desc[UR8][R16.64] ;  /* 0x0000000810107981 */ /* 0x000f28000c1e1500 */
[----:B------:R-:W4:Y:S01]  /*16e0*/  LDG.E.U16 R18, desc[UR8][R18.64] ;  /* 0x0000000812127981 */ /* 0x000f22000c1e1500 */
[C---:B------:R-:W-:Y:S01]  /*16f0*/  IADD3 R20, P0, PT, R29.reuse, R20, RZ ;  /* 0x000000141d147210 */ /* 0x040fe20007f1e0ff */
[----:B------:R-:W-:Y:S01]  /*1700*/  BSSY.RECONVERGENT B0, `(.L_x_14) ;  /* 0x0000020000007945 */ /* 0x000fe20003800200 */
[----:B------:R-:W-:-:S02]  /*1710*/  IADD3 R22, P1, PT, R29, R22, RZ ;  /* 0x000000161d167210 */ /* 0x000fc40007f3e0ff */
[----:B0-----:R-:W-:Y:S01]  /*1720*/  IADD3 R13, P2, PT, R5, R24, RZ ;  /* 0x00000018050d7210 */ /* 0x001fe20007f5e0ff */
[C---:B------:R-:W-:Y:S02]  /*1730*/  IMAD.X R21, R28.reuse, 0x1, R21, P0 ;  /* 0x000000011c157824 */ /* 0x040fe400000e0615 */
[----:B------:R-:W-:Y:S02]  /*1740*/  IMAD.X R23, R28, 0x1, R23, P1 ;  /* 0x000000011c177824 */ /* 0x000fe400008e0617 */
[----:B--2---:R-:W-:Y:S01]  /*1750*/  HADD2.F32 R30, -RZ, R10.H0_H0 ;  /* 0x2000000aff1e7230 */ /* 0x004fe20000004100 */
[----:B------:R-:W-:Y:S01]  /*1760*/  LOP3.LUT R10, R13, 0xfffffffd, RZ, 0xc0, !PT ;  /* 0xfffffffd0d0a7812 */ /* 0x000fe200078ec0ff */
[----:B---3--:R-:W-:Y:S02]  /*1770*/  HADD2.F32 R31, -RZ, R14.H0_H0 ;  /* 0x2000000eff1f7230 */ /* 0x008fe40000004100 */
[----:B----4-:R-:W-:-:S03]  /*1780*/  HADD2.F32 R2, -RZ, R2.H0_H0 ;  /* 0x20000002ff027230 */ /* 0x010fc60000004100 */
[----:B------:R-:W-:Y:S01]  /*1790*/  FMUL.FTZ R33, R30, R31 ;  /* 0x0000001f1e217220 */ /* 0x000fe20000410000 */
[----:B------:R-:W-:Y:S02]  /*17a0*/  HADD2.F32 R11, -RZ, R16.H0_H0 ;  /* 0x20000010ff0b7230 */ /* 0x000fe40000004100 */
[----:B------:R-:W-:-:S03]  /*17b0*/  HADD2.F32 R31, -RZ, R18.H0_H0 ;  /* 0x20000012ff1f7230 */ /* 0x000fc60000004100 */
[----:B------:R-:W-:Y:S02]  /*17c0*/  FFMA.FTZ R11, R2, R11, R33 ;  /* 0x0000000b020b7223 */ /* 0x000fe40000010021 */
[----:B------:R-:W-:-:S03]  /*17d0*/  FMUL.FTZ R30, R30, R31 ;  /* 0x0000001f1e1e7220 */ /* 0x000fc60000410000 */
[----:B------:R-:W-:Y:S01]  /*17e0*/  F2FP.F16.F32.PACK_AB R11, RZ, R11 ;  /* 0x0000000bff0b723e */ /* 0x000fe200000000ff */
[----:B------:R-:W-:-:S03]  /*17f0*/  FMUL.FTZ R2, R2, R31 ;  /* 0x0000001f02027220 */ /* 0x000fc60000410000 */
[----:B------:R-:W-:Y:S01]  /*1800*/  PRMT R12, R11, 0x7610, R12 ;  /* 0x000076100b0c7816 */ /* 0x000fe2000000000c */
[----:B------:R-:W-:Y:S01]  /*1810*/  IMAD.X R11, R0, 0x1, R25, P2 ;  /* 0x00000001000b7824 */ /* 0x000fe200010e0619 */
[----:B------:R-:W-:Y:S02]  /*1820*/  F2FP.F16.F32.PACK_AB R30, RZ, R30 ;  /* 0x0000001eff1e723e */ /* 0x000fe400000000ff */
[----:B------:R-:W-:Y:S01]  /*1830*/  LOP3.LUT R0, R13, 0x2, RZ, 0xc0, !PT ;  /* 0x000000020d007812 */ /* 0x000fe200078ec0ff */
[----:B------:R0:W-:Y:S01]  /*1840*/  STG.E.U16 desc[UR8][R20.64], R12 ;  /* 0x0000000c14007986 */ /* 0x0001e2000c101508 */
[----:B------:R-:W-:Y:S02]  /*1850*/  F2FP.F16.F32.PACK_AB R2, RZ, R2 ;  /* 0x00000002ff02723e */ /* 0x000fe400000000ff */
[----:B------:R-:W-:Y:S01]  /*1860*/  ISETP.EQ.U32.AND P0, PT, R0, RZ, PT ;  /* 0x000000ff0000720c */ /* 0x000fe20003f02070 */
[----:B------:R0:W-:Y:S03]  /*1870*/  STG.E.U16 desc[UR8][R22.64], R30 ;  /* 0x0000001e16007986 */ /* 0x0001e6000c101508 */
[----:B------:R-:W-:Y:S01]  /*1880*/  SEL R4, R4, 0x7610, P0 ;  /* 0x0000761004047807 */ /* 0x000fe20000000000 */
[----:B------:R0:W5:Y:S08]  /*1890*/  LD.E R5, desc[UR8][R10.64] ;  /* 0x000000080a057980 */ /* 0x000170000c101900 */
.L_x_15:
[----:B-----5:R-:W-:-:S05]  /*18a0*/  HADD2 R0, R5, R2.H0_H0 ;  /* 0x2000000205007230 */ /* 0x020fca0000000000 */
[----:B------:R-:W-:-:S06]  /*18b0*/  PRMT R0, R5, R4, R0 ;  /* 0x0000000405007216 */ /* 0x000fcc0000000000 */
[----:B------:R-:W2:Y:S02]  /*18c0*/  ATOM.E.CAS.STRONG.GPU PT, R0, [R10], R5, R0 ;  /* 0x000000050a00738b */ /* 0x000ea400001ee100 */
[----:B--2---:R-:W-:Y:S01]  /*18d0*/  ISETP.NE.U32.AND P0, PT, R0, R5, PT ;  /* 0x000000050000720c */ /* 0x004fe20003f05070 */
[----:B------:R-:W-:-:S12]  /*18e0*/  IMAD.MOV.U32 R5, RZ, RZ, R0 ;  /* 0x000000ffff057224 */ /* 0x000fd800078e0000 */
[----:B------:R-:W-:Y:S05]  /*18f0*/  @P0 BRA `(.L_x_15) ;  /* 0xfffffffc00e80947 */ /* 0x000fea000383ffff */
[----:B------:R-:W-:Y:S05]  /*1900*/  BSYNC.RECONVERGENT B0 ;  /* 0x0000000000007941 */ /* 0x000fea0003800200 */
.L_x_14:
[----:B------:R-:W-:-:S05]  /*1910*/  VIADD R26, R26, UR6 ;  /* 0x000000061a1a7c36 */ /* 0x000fca0008000000 */
[----:B------:R-:W-:-:S04]  /*1920*/  ISETP.GE.U32.AND P0, PT, R26, R8, PT ;  /* 0x000000081a00720c */ /* 0x000fc80003f06070 */
[----:B------:R-:W-:-:S13]  /*1930*/  ISETP.GE.U32.AND.EX P0, PT, RZ, R9, PT, P0 ;  /* 0x00000009ff00720c */ /* 0x000fda0003f06100 */
[----:B------:R-:W-:Y:S05]  /*1940*/  @!P0 BRA `(.L_x_16) ;  /* 0xffffffec00fc8947 */ /* 0x000fea000383ffff */
[----:B------:R-:W-:Y:S05]  /*1950*/  EXIT ;  /* 0x000000000000794d */ /* 0x000fea0003800000 */
        .weak           $__internal_0_$__cuda_sm20_div_u64
        .type           $__internal_0_$__cuda_sm20_div_u64,@function
        .size           $__internal_0_$__cuda_sm20_div_u64,(.L_x_73 - $__internal_0_$__cuda_sm20_div_u64)
$__internal_0_$__cuda_sm20_div_u64:
[----:B------:R-:W-:Y:S02]  /*1960*/  UMOV UR7, URZ ;  /* 0x000000ff00077c82 */ /* 0x000fe40008000000 */
[----:B------:R-:W0:Y:S02]  /*1970*/  I2F.U64.RP R9, UR6 ;  /* 0x0000000600097d12 */ /* 0x000e240008309000 */
[----:B0-----:R-:W0:Y:S02]  /*1980*/  MUFU.RCP R9, R9 ;  /* 0x0000000900097308 */ /* 0x001e240000001000 */
[----:B0-----:R-:W-:-:S15]  /*1990*/  IADD3 R10, PT, PT, R9, 0x1ffffffe, RZ ;  /* 0x1ffffffe090a7810 */ /* 0x001fde0007ffe0ff */
[----:B------:R-:W-:-:S15]  /*19a0*/  NOP ;  /* 0x0000000000007918 */ /* 0x000fde0000000000 */
[----:B------:R-:W-:-:S15]  /*19b0*/  NOP ;  /* 0x0000000000007918 */ /* 0x000fde0000000000 */
[----:B------:R-:W-:-:S15]  /*19c0*/  NOP ;  /* 0x0000000000007918 */ /* 0x000fde0000000000 */
[----:B------:R-:W0:Y:S02]  /*19d0*/  F2I.U64.TRUNC R10, R10 ;  /* 0x0000000a000a7311 */ /* 0x000e24000020d800 */
[----:B0-----:R-:W-:-:S04]  /*19e0*/  IMAD.WIDE.U32 R12, R10, UR6, RZ ;  /* 0x000000060a0c7c25 */ /* 0x001fc8000f8e00ff */
[----:B------:R-:W-:Y:S01]  /*19f0*/  IMAD R13, R11, UR6, R13 ;  /* 0x000000060b0d7c24 */ /* 0x000fe2000f8e020d */
[----:B------:R-:W-:-:S05]  /*1a00*/  IADD3 R15, P0, PT, RZ, -R12, RZ ;  /* 0x8000000cff0f7210 */ /* 0x000fca0007f1e0ff */
[----:B------:R-:W-:-:S04]  /*1a10*/  IMAD.HI.U32 R12, R10, R15, RZ ;  /* 0x0000000f0a0c7227 */ /* 0x000fc800078e00ff */
[----:B------:R-:W-:Y:S02]  /*1a20*/  IMAD.X R17, RZ, RZ, ~R13, P0 ;  /* 0x000000ffff117224 */ /* 0x000fe400000e0e0d */
[----:B------:R-:W-:Y:S02]  /*1a30*/  IMAD.MOV.U32 R13, RZ, RZ, R10 ;  /* 0x000000ffff0d7224 */ /* 0x000fe400078e000a */
[-C--:B------:R-:W-:Y:S02]  /*1a40*/  IMAD R19, R11, R17.reuse, RZ ;  /* 0x000000110b137224 */ /* 0x080fe400078e02ff */
[----:B------:R-:W-:-:S04]  /*1a50*/  IMAD.WIDE.U32 R12, P0, R10, R17, R12 ;  /* 0x000000110a0c7225 */ /* 0x000fc8000780000c */
[----:B------:R-:W-:-:S04]  /*1a60*/  IMAD.HI.U32 R9, R11, R17, RZ ;  /* 0x000000110b097227 */ /* 0x000fc800078e00ff */
[----:B------:R-:W-:-:S04]  /*1a70*/  IMAD.HI.U32 R12, P1, R11, R15, R12 ;  /* 0x0000000f0b0c7227 */ /* 0x000fc8000782000c */
[----:B------:R-:W-:Y:S01]  /*1a80*/  IMAD.X R9, R9, 0x1, R11, P0 ;  /* 0x0000000109097824 */ /* 0x000fe200000e060b */
[----:B------:R-:W-:-:S04]  /*1a90*/  IADD3 R13, P2, PT, R19, R12, RZ ;  /* 0x0000000c130d7210 */ /* 0x000fc80007f5e0ff */
[----:B------:R-:W-:Y:S01]  /*1aa0*/  IADD3.X R9, PT, PT, RZ, RZ, R9, P2, P1 ;  /* 0x000000ffff097210 */ /* 0x000fe200017e2409 */
[----:B------:R-:W-:-:S03]  /*1ab0*/  IMAD.WIDE.U32 R10, R13, UR6, RZ ;  /* 0x000000060d0a7c25 */ /* 0x000fc6000f8e00ff */
[----:B------:R-:W-:Y:S01]  /*1ac0*/  IADD3 R15, P0, PT, RZ, -R10, RZ ;  /* 0x8000000aff0f7210 */ /* 0x000fe20007f1e0ff */
[----:B------:R-:W-:Y:S02]  /*1ad0*/  IMAD R10, R9, UR6, R11 ;  /* 0x00000006090a7c24 */ /* 0x000fe4000f8e020b */
[----:B------:R-:W-:Y:S02]  /*1ae0*/  IMAD.MOV.U32 R11, RZ, RZ, RZ ;  /* 0x000000ffff0b7224 */ /* 0x000fe400078e00ff */
[----:B------:R-:W-:-:S04]  /*1af0*/  IMAD.HI.U32 R12, R13, R15, RZ ;  /* 0x0000000f0d0c7227 */ /* 0x000fc800078e00ff */
[----:B------:R-:W-:-:S04]  /*1b00*/  IMAD.X R10, RZ, RZ, ~R10, P0 ;  /* 0x000000ffff0a7224 */ /* 0x000fc800000e0e0a */
[----:B------:R-:W-:-:S04]  /*1b10*/  IMAD.WIDE.U32 R12, P0, R13, R10, R12 ;  /* 0x0000000a0d0c7225 */ /* 0x000fc8000780000c */
[C---:B------:R-:W-:Y:S02]  /*1b20*/  IMAD R14, R9.reuse, R10, RZ ;  /* 0x0000000a090e7224 */ /* 0x040fe400078e02ff */
[----:B------:R-:W-:-:S04]  /*1b30*/  IMAD.HI.U32 R13, P1, R9, R15, R12 ;  /* 0x0000000f090d7227 */ /* 0x000fc8000782000c */
[----:B------:R-:W-:Y:S01]  /*1b40*/  IMAD.HI.U32 R10, R9, R10, RZ ;  /* 0x0000000a090a7227 */ /* 0x000fe200078e00ff */
[----:B------:R-:W-:-:S03]  /*1b50*/  IADD3 R13, P2, PT, R14, R13, RZ ;  /* 0x0000000d0e0d7210 */ /* 0x000fc60007f5e0ff */
[----:B------:R-:W-:Y:S02]  /*1b60*/  IMAD.X R9, R10, 0x1, R9, P0 ;  /* 0x000000010a097824 */ /* 0x000fe400000e0609 */
[----:B------:R-:W-:-:S03]  /*1b70*/  IMAD.HI.U32 R10, R13, R4, RZ ;  /* 0x000000040d0a7227 */ /* 0x000fc600078e00ff */
[----:B------:R-:W-:Y:S01]  /*1b80*/  IADD3.X R9, PT, PT, RZ, RZ, R9, P2, P1 ;  /* 0x000000ffff097210 */ /* 0x000fe200017e2409 */
[----:B------:R-:W-:-:S04]  /*1b90*/  IMAD.WIDE.U32 R10, R13, R5, R10 ;  /* 0x000000050d0a7225 */ /* 0x000fc800078e000a */
[C---:B------:R-:W-:Y:S02]  /*1ba0*/  IMAD R13, R9.reuse, R5, RZ ;  /* 0x00000005090d7224 */ /* 0x040fe400078e02ff */
[----:B------:R-:W-:-:S04]  /*1bb0*/  IMAD.HI.U32 R10, P0, R9, R4, R10 ;  /* 0x00000004090a7227 */ /* 0x000fc8000780000a */
[----:B------:R-:W-:Y:S01]  /*1bc0*/  IMAD.HI.U32 R9, R9, R5, RZ ;  /* 0x0000000509097227 */ /* 0x000fe200078e00ff */
[----:B------:R-:W-:-:S04]  /*1bd0*/  IADD3 R12, P1, PT, R13, R10, RZ ;  /* 0x0000000a0d0c7210 */ /* 0x000fc80007f3e0ff */
[----:B------:R-:W-:Y:S01]  /*1be0*/  IADD3.X R9, PT, PT, R9, RZ, RZ, P0, !PT ;  /* 0x000000ff09097210 */ /* 0x000fe200007fe4ff */
[----:B------:R-:W-:-:S04]  /*1bf0*/  IMAD.WIDE.U32 R10, R12, UR6, RZ ;  /* 0x000000060c0a7c25 */ /* 0x000fc8000f8e00ff */
[----:B------:R-:W-:Y:S01]  /*1c00*/  IMAD.X R9, RZ, RZ, R9, P1 ;  /* 0x000000ffff097224 */ /* 0x000fe200008e0609 */
[----:B------:R-:W-:-:S03]  /*1c10*/  IADD3 R13, P0, PT, -R10, R4, RZ ;  /* 0x000000040a0d7210 */ /* 0x000fc60007f1e1ff */
[----:B------:R-:W-:Y:S01]  /*1c20*/  IMAD R14, R9, UR6, R11 ;  /* 0x00000006090e7c24 */ /* 0x000fe2000f8e020b */
[----:B------:R-:W-:Y:S02]  /*1c30*/  IADD3 R11, P2, PT, R12, 0x1, RZ ;  /* 0x000000010c0b7810 */ /* 0x000fe40007f5e0ff */
[----:B------:R-:W-:Y:S01]  /*1c40*/  IADD3 R4, P1, PT, R13, -UR6, RZ ;  /* 0x800000060d047c10 */ /* 0x000fe2000ff3e0ff */
[----:B------:R-:W-:Y:S01]  /*1c50*/  IMAD.X R14, R5, 0x1, ~R14, P0 ;  /* 0x00000001050e7824 */ /* 0x000fe200000e0e0e */
[----:B------:R-:W-:Y:S01]  /*1c60*/  ISETP.GE.U32.AND P0, PT, R13, UR6, PT ;  /* 0x000000060d007c0c */ /* 0x000fe2000bf06070 */
[----:B------:R-:W-:-:S03]  /*1c70*/  IMAD.X R10, RZ, RZ, R9, P2 ;  /* 0x000000ffff0a7224 */ /* 0x000fc600010e0609 */
[C---:B------:R-:W-:Y:S02]  /*1c80*/  ISETP.GE.U32.AND.EX P0, PT, R14.reuse, RZ, PT, P0 ;  /* 0x000000ff0e00720c */ /* 0x040fe40003f06100 */
[----:B------:R-:W-:Y:S02]  /*1c90*/  IADD3.X R5, PT, PT, R14, -0x1, RZ, P1, !PT ;  /* 0xffffffff0e057810 */ /* 0x000fe40000ffe4ff */
[----:B------:R-:W-:Y:S02]  /*1ca0*/  SEL R4, R4, R13, P0 ;  /* 0x0000000d04047207 */ /* 0x000fe40000000000 */
[----:B------:R-:W-:Y:S02]  /*1cb0*/  SEL R11, R11, R12, P0 ;  /* 0x0000000c0b0b7207 */ /* 0x000fe40000000000 */
[----:B------:R-:W-:Y:S02]  /*1cc0*/  SEL R5, R5, R14, P0 ;  /* 0x0000000e05057207 */ /* 0x000fe40000000000 */
[----:B------:R-:W-:Y:S01]  /*1cd0*/  SEL R10, R10, R9, P0 ;  /* 0x000000090a0a7207 */ /* 0x000fe20000000000 */
[----:B------:R-:W-:Y:S01]  /*1ce0*/  IMAD.MOV.U32 R9, RZ, RZ, 0x0 ;  /* 0x00000000ff097424 */ /* 0x000fe200078e00ff */
[----:B------:R-:W-:-:S02]  /*1cf0*/  ISETP.GE.U32.AND P0, PT, R4, UR6, PT ;  /* 0x0000000604007c0c */ /* 0x000fc4000bf06070 */
[----:B------:R-:W-:Y:S02]  /*1d00*/  IADD3 R4, P2, PT, R11, 0x1, RZ ;  /* 0x000000010b047810 */ /* 0x000fe40007f5e0ff */
[----:B------:R-:W-:Y:S02]  /*1d10*/  ISETP.GE.U32.AND.EX P0, PT, R5, RZ, PT, P0 ;  /* 0x000000ff0500720c */ /* 0x000fe40003f06100 */
[----:B------:R-:W-:Y:S01]  /*1d20*/  ISETP.NE.U32.AND P1, PT, RZ, UR6, PT ;  /* 0x00000006ff007c0c */ /* 0x000fe2000bf25070 */
[----:B------:R-:W-:Y:S01]  /*1d30*/  IMAD.X R5, RZ, RZ, R10, P2 ;  /* 0x000000ffff057224 */ /* 0x000fe200010e060a */
[----:B------:R-:W-:Y:S02]  /*1d40*/  SEL R4, R4, R11, P0 ;  /* 0x0000000b04047207 */ /* 0x000fe40000000000 */
[----:B------:R-:W-:Y:S02]  /*1d50*/  ISETP.NE.AND.EX P1, PT, RZ, RZ, PT, P1 ;  /* 0x000000ffff00720c */ /* 0x000fe40003f25310 */
[----:B------:R-:W-:-:S02]  /*1d60*/  SEL R5, R5, R10, P0 ;  /* 0x0000000a05057207 */ /* 0x000fc40000000000 */
[----:B------:R-:W-:Y:S02]  /*1d70*/  SEL R4, R4, 0xffffffff, P1 ;  /* 0xffffffff04047807 */ /* 0x000fe40000800000 */
[----:B------:R-:W-:Y:S01]  /*1d80*/  SEL R5, R5, 0xffffffff, P1 ;  /* 0xffffffff05057807 */ /* 0x000fe20000800000 */
[----:B------:R-:W-:Y:S06]  /*1d90*/  RET.REL.NODEC R8 `(_Z27index_mul_2d_grad_grad_halfPN3c104HalfES1_S1_PKS0_S3_S3_S3_S3_PKlll) ;  /* 0xffffffe008987950 */ /* 0x000fec0003c3ffff */
.L_x_17:
[----:B------:R-:W-:-:S00]  /*1da0*/  BRA `(.L_x_17) ;  /* 0xfffffffc00fc7947 */ /* 0x000fc0000383ffff */
[----:B------:R-:W-:-:S00]  /*1db0*/  NOP ;  /* 0x0000000000007918 */ /* 0x000fc00000000000 */
        /* <DEDUP_REMOVED lines=12> */
.L_x_73:


//--------------------- .text._Z28index_mul_2d_grad_grad_floatPfS_S_PKfS1_S1_S1_S1_PKlll --------------------------
	.section	.text._Z28index_mul_2d_grad_grad_floatPfS_S_PKfS1_S1_S1_S1_PKlll,"ax",@progbits
	.align	128
        .global         _Z28index_mul_2d_grad_grad_floatPfS_S_PKfS1_S1_S1_S1_PKlll
        .type           _Z28index_mul_2d_grad_grad_floatPfS_S_PKfS1_S1_S1_S1_PKlll,@function
        .size           _Z28index_mul_2d_grad_grad_floatPfS_S_PKfS1_S1_S1_S1_PKlll,(.L_x_74 - _Z28index_mul_2d_grad_grad_floatPfS_S_PKfS1_S1_S1_S1_PKlll)
        .other          _Z28index_mul_2d_grad_grad_floatPfS_S_PKfS1_S1_S1_S1_PKlll,@"STO_CUDA_ENTRY STV_DEFAULT"
_Z28index_mul_2d_grad_grad_floatPfS_S_PKfS1_S1_S1_S1_PKlll:
.text._Z28index_mul_2d_grad_grad_floatPfS_S_PKfS1_S1_S1_S1_PKlll:
[----:B------:R-:W-:Y:S01]  /*0000*/  LDC R1, c[0x0][0x37c] ;  /* 0x0000df00ff017b82 */ /* 0x000fe20000000800 */
[----:B------:R-:W0:Y:S07]  /*0010*/  S2R R0, SR_TID.Y ;  /* 0x0000000000007919 */ /* 0x000e2e0000002200 */
[----:B------:R-:W0:Y:S01]  /*0020*/  S2UR UR4, SR_CTAID.X ;  /* 0x00000000000479c3 */ /* 0x000e220000002500 */
[----:B------:R-:W1:Y:S07]  /*0030*/  LDCU.64 UR6, c[0x0][0x3c8] ;  /* 0x00007900ff0677ac */ /* 0x000e6e0008000a00 */
[----:B------:R-:W0:Y:S02]  /*0040*/  LDC R3, c[0x0][0x364] ;  /* 0x0000d900ff037b82 */ /* 0x000e240000000800 */
[----:B0-----:R-:W-:-:S05]  /*0050*/  IMAD R0, R3, UR4, R0 ;  /* 0x0000000403007c24 */ /* 0x001fca000f8e0200 */
[----:B-1----:R-:W-:Y:S02]  /*0060*/  ISETP.GE.U32.AND P0, PT, R0, UR6, PT ;  /* 0x0000000600007c0c */ /* 0x002fe4000bf06070 */
[----:B------:R-:W-:-:S04]  /*0070*/  SHF.R.S32.HI R17, RZ, 0x1f, R0 ;  /* 0x0000001fff117819 */ /* 0x000fc80000011400 */
[----:B------:R-:W-:-:S13]  /*0080*/  ISETP.GE.AND.EX P0, PT, R17, UR7, PT, P0 ;  /* 0x0000000711007c0c */ /* 0x000fda000bf06300 */
[----:B------:R-:W-:Y:S05]  /*0090*/  @P0 EXIT ;  /* 0x000000000000094d */ /* 0x000fea0003800000 */
        /* <DEDUP_REMOVED lines=10> */
[----:B------:R-:W0:Y:S01]  /*0140*/  LDC R2, c[0x0][0x360] ;  /* 0x0000d800ff027b82 */ /* 0x000e220000000800 */
[----:B------:R-:W-:Y:S01]  /*0150*/  UMOV UR4, URZ ;  /* 0x000000ff00047c82 */ /* 0x000fe20008000000 */
[----:B------:R-:W-:Y:S01]  /*0160*/  BSSY.RECONVERGENT B0, `(.L_x_18) ;  /* 0x0000026000007945 */ /* 0x000fe20003800200 */
[----:B0-----:R-:W-:-:S04]  /*0170*/  IADD3 R6, P0, PT, R2, R3, RZ ;  /* 0x0000000302067210 */ /* 0x001fc80007f1e0ff */
[C---:B------:R-:W-:Y:S01]  /*0180*/  ISETP.GT.U32.AND P1, PT, R6.reuse, UR8, PT ;  /* 0x0000000806007c0c */ /* 0x040fe2000bf24070 */
[----:B------:R-:W-:Y:S01]  /*0190*/  IMAD.X R8, RZ, RZ, UR4, P0 ;  /* 0x00000004ff087e24 */ /* 0x000fe200080e06ff */
[----:B------:R-:W-:-:S04]  /*01a0*/  ISETP.GE.U32.AND P0, PT, R6, UR8, PT ;  /* 0x0000000806007c0c */ /* 0x000fc8000bf06070 */
[C---:B------:R-:W-:Y:S02]  /*01b0*/  ISETP.GT.U32.AND.EX P1, PT, R8.reuse, UR9, PT, P1 ;  /* 0x0000000908007c0c */ /* 0x040fe4000bf24110 */
[----:B------:R-:W-:Y:S02]  /*01c0*/  ISETP.GE.U32.AND.EX P0, PT, R8, UR9, PT, P0 ;  /* 0x0000000908007c0c */ /* 0x000fe4000bf06100 */
[----:B------:R-:W-:Y:S02]  /*01d0*/  SEL R7, R6, UR8, P1 ;  /* 0x0000000806077c07 */ /* 0x000fe40008800000 */
[----:B------:R-:W-:Y:S02]  /*01e0*/  SEL R4, RZ, 0x1, P0 ;  /* 0x00000001ff047807 */ /* 0x000fe40000000000 */
[----:B------:R-:W-:Y:S02]  /*01f0*/  SEL R5, R8, UR9, P1 ;  /* 0x0000000908057c07 */ /* 0x000fe40008800000 */
[----:B------:R-:W-:-:S04]  /*0200*/  IADD3 R7, P0, P1, R7, -R6, -R4 ;  /* 0x8000000607077210 */ /* 0x000fc8000791e804 */
[----:B------:R-:W-:-:S04]  /*0210*/  IADD3.X R5, PT, PT, R5, -0x1, ~R8, P0, P1 ;  /* 0xffffffff05057810 */ /* 0x000fc800007e2c08 */
[----:B------:R-:W-:-:S13]  /*0220*/  ISETP.NE.U32.AND P0, PT, R5, RZ, PT ;  /* 0x000000ff0500720c */ /* 0x000fda0003f05070 */
[----:B------:R-:W-:Y:S05]  /*0230*/  @P0 BRA `(.L_x_19) ;  /* 0x0000000000500947 */ /* 0x000fea0003800000 */
[----:B------:R-:W0:Y:S01]  /*0240*/  I2F.U32.RP R5, R2 ;  /* 0x0000000200057306 */ /* 0x000e220000209000 */
[----:B------:R-:W-:-:S07]  /*0250*/  ISETP.NE.U32.AND P2, PT, R2, RZ, PT ;  /* 0x000000ff0200720c */ /* 0x000fce0003f45070 */
[----:B0-----:R-:W0:Y:S02]  /*0260*/  MUFU.RCP R5, R5 ;  /* 0x0000000500057308 */ /* 0x001e240000001000 */
[----:B0-----:R-:W-:-:S06]  /*0270*/  VIADD R8, R5, 0xffffffe ;  /* 0x0ffffffe05087836 */ /* 0x001fcc0000000000 */
[----:B------:R0:W1:Y:S02]  /*0280*/  F2I.FTZ.U32.TRUNC.NTZ R9, R8 ;  /* 0x0000000800097305 */ /* 0x000064000021f000 */
[----:B0-----:R-:W-:Y:S02]  /*0290*/  IMAD.MOV.U32 R8, RZ, RZ, RZ ;  /* 0x000000ffff087224 */ /* 0x001fe400078e00ff */
[----:B-1----:R-:W-:-:S04]  /*02a0*/  IMAD.MOV R13, RZ, RZ, -R9 ;  /* 0x000000ffff0d7224 */ /* 0x002fc800078e0a09 */
[----:B------:R-:W-:-:S04]  /*02b0*/  IMAD R13, R13, R2, RZ ;  /* 0x000000020d0d7224 */ /* 0x000fc800078e02ff */
[----:B------:R-:W-:-:S06]  /*02c0*/  IMAD.HI.U32 R6, R9, R13, R8 ;  /* 0x0000000d09067227 */ /* 0x000fcc00078e0008 */
[----:B------:R-:W-:-:S04]  /*02d0*/  IMAD.HI.U32 R6, R6, R7, RZ ;  /* 0x0000000706067227 */ /* 0x000fc800078e00ff */
[----:B------:R-:W-:-:S04]  /*02e0*/  IMAD.MOV R9, RZ, RZ, -R6 ;  /* 0x000000ffff097224 */ /* 0x000fc800078e0a06 */
[----:B------:R-:W-:-:S05]  /*02f0*/  IMAD R7, R2, R9, R7 ;  /* 0x0000000902077224 */ /* 0x000fca00078e0207 */
[----:B------:R-:W-:-:S13]  /*0300*/  ISETP.GE.U32.AND P0, PT, R7, R2, PT ;  /* 0x000000020700720c */ /* 0x000fda0003f06070 */
[----:B------:R-:W-:Y:S02]  /*0310*/  @P0 IMAD.IADD R7, R7, 0x1, -R2 ;  /* 0x0000000107070824 */ /* 0x000fe400078e0a02 */
[----:B------:R-:W-:-:S03]  /*0320*/  @P0 VIADD R6, R6, 0x1 ;  /* 0x0000000106060836 */ /* 0x000fc60000000000 */
[----:B------:R-:W-:Y:S01]  /*0330*/  ISETP.GE.U32.AND P1, PT, R7, R2, PT ;  /* 0x000000020700720c */ /* 0x000fe20003f26070 */
[----:B------:R-:W-:-:S12]  /*0340*/  IMAD.MOV.U32 R7, RZ, RZ, RZ ;  /* 0x000000ffff077224 */ /* 0x000fd800078e00ff */
[----:B------:R-:W-:Y:S01]  /*0350*/  @P1 VIADD R6, R6, 0x1 ;  /* 0x0000000106061836 */ /* 0x000fe20000000000 */
[----:B------:R-:W-:Y:S01]  /*0360*/  @!P2 LOP3.LUT R6, RZ, R2, RZ, 0x33, !PT ;  /* 0x00000002ff06a212 */ /* 0x000fe200078e33ff */
[----:B------:R-:W-:Y:S06]  /*0370*/  BRA `(.L_x_20) ;  /* 0x0000000000107947 */ /* 0x000fec0003800000 */
.L_x_19:
[----:B------:R-:W-:-:S07]  /*0380*/  MOV R6, 0x3a0 ;  /* 0x000003a000067802 */ /* 0x000fce0000000f00 */
[----:B-----5:R-:W-:Y:S05]  /*0390*/  CALL.REL.NOINC `($__internal_1_$__cuda_sm20_div_u64) ;  /* 0x0000000c00b87944 */ /* 0x020fea0003c00000 */
[----:B------:R-:W-:Y:S02]  /*03a0*/  IMAD.MOV.U32 R6, RZ, RZ, R5 ;  /* 0x000000ffff067224 */ /* 0x000fe400078e0005 */
[----:B------:R-:W-:-:S07]  /*03b0*/  IMAD.MOV.U32 R7, RZ, RZ, R8 ;  /* 0x000000ffff077224 */ /* 0x000fce00078e0008 */
.L_x_20:
[----:B------:R-:W-:Y:S05]  /*03c0*/  BSYNC.RECONVERGENT B0 ;  /* 0x0000000000007941 */ /* 0x000fea0003800200 */
.L_x_18:
[----:B------:R-:W-:Y:S01]  /*03d0*/  IADD3 R4, P0, PT, R6, R4, RZ ;  /* 0x0000000406047210 */ /* 0x000fe20007f1e0ff */
[----:B------:R-:W0:Y:S01]  /*03e0*/  LDCU.64 UR26, c[0x0][0x3d0] ;  /* 0x00007a00ff1a77ac */ /* 0x000e220008000a00 */
[----:B------:R-:W-:Y:S02]  /*03f0*/  BSSY.RECONVERGENT B0, `(.L_x_21) ;  /* 0x0000044000007945 */ /* 0x000fe40003800200 */
[C---:B------:R-:W-:Y:S01]  /*0400*/  LOP3.LUT R5, R4.reuse, 0x3, RZ, 0xc0, !PT ;  /* 0x0000000304057812 */ /* 0x040fe200078ec0ff */
[----:B------:R-:W-:Y:S01]  /*0410*/  IMAD.X R6, RZ, RZ, R7, P0 ;  /* 0x000000ffff067224 */ /* 0x000fe200000e0607 */
[----:B------:R-:W-:Y:S01]  /*0420*/  ISETP.GE.U32.AND P0, PT, R4, 0x3, PT ;  /* 0x000000030400780c */ /* 0x000fe20003f06070 */
[----:B------:R-:W1:Y:S01]  /*0430*/  LDCU.128 UR28, c[0x0][0x3a0] ;  /* 0x00007400ff1c77ac */ /* 0x000e620008000c00 */
[----:B------:R-:W-:Y:S02]  /*0440*/  ISETP.NE.U32.AND P1, PT, R5, 0x3, PT ;  /* 0x000000030500780c */ /* 0x000fe40003f25070 */
[----:B------:R-:W-:Y:S01]  /*0450*/  ISETP.GE.U32.AND.EX P0, PT, R6, RZ, PT, P0 ;  /* 0x000000ff0600720c */ /* 0x000fe20003f06100 */
[----:B------:R-:W2:Y:S01]  /*0460*/  LDCU.128 UR32, c[0x0][0x3b0] ;  /* 0x00007600ff2077ac */ /* 0x000ea20008000c00 */
[----:B------:R-:W-:Y:S01]  /*0470*/  ISETP.NE.AND.EX P1, PT, RZ, RZ, PT, P1 ;  /* 0x000000ffff00720c */ /* 0x000fe20003f25310 */
[----:B------:R-:W3:Y:S01]  /*0480*/  LDCU.128 UR40, c[0x0][0x390] ;  /* 0x00007200ff2877ac */ /* 0x000ee20008000c00 */
[----:B------:R-:W4:Y:S01]  /*0490*/  LDCU.64 UR24, c[0x0][0x3d0] ;  /* 0x00007a00ff1877ac */ /* 0x000f220008000a00 */
[----:B------:R-:W0:Y:S01]  /*04a0*/  LDCU.128 UR8, c[0x0][0x3a0] ;  /* 0x00007400ff0877ac */ /* 0x000e220008000c00 */
[----:B------:R-:W0:Y:S01]  /*04b0*/  LDCU.128 UR12, c[0x0][0x3b0] ;  /* 0x00007600ff0c77ac */ /* 0x000e220008000c00 */
[----:B------:R-:W0:Y:S01]  /*04c0*/  LDCU.128 UR20, c[0x0][0x390] ;  /* 0x00007200ff1477ac */ /* 0x000e220008000c00 */
[----:B------:R-:W0:Y:S07]  /*04d0*/  LDCU.128 UR16, c[0x0][0x380] ;  /* 0x00007000ff1077ac */ /* 0x000e2e0008000c00 */
[----:B-1----:R-:W-:Y:S05]  /*04e0*/  @!P1 BRA `(.L_x_22) ;  /* 0x0000000000d09947 */ /* 0x002fea0003800000 */
[----:B------:R-:W-:-:S05]  /*04f0*/  VIADD R20, R4, 0x1 ;  /* 0x0000000104147836 */ /* 0x000fca0000000000 */
[----:B------:R-:W-:-:S04]  /*0500*/  LOP3.LUT R20, R20, 0x3, RZ, 0xc0, !PT ;  /* 0x0000000314147812 */ /* 0x000fc800078ec0ff */
[----:B------:R-:W-:-:S05]  /*0510*/  IADD3 R20, P1, PT, RZ, -R20, RZ ;  /* 0x80000014ff147210 */ /* 0x000fca0007f3e0ff */
[----:B------:R-:W-:-:S08]  /*0520*/  IMAD.X R16, RZ, RZ, -0x1, P1 ;  /* 0xffffffffff107424 */ /* 0x000fd000008e06ff */
.L_x_23:
[----:B-1--45:R-:W-:Y:S02]  /*0530*/  IMAD R7, R11, UR24, RZ ;  /* 0x000000180b077c24 */ /* 0x032fe4000f8e02ff */
[----:B------:R-:W-:Y:S02]  /*0540*/  IMAD.U32 R5, RZ, RZ, UR4 ;  /* 0x00000004ff057e24 */ /* 0x000fe4000f8e00ff */
[----:B------:R-:W-:Y:S02]  /*0550*/  IMAD.MOV.U32 R4, RZ, RZ, R3 ;  /* 0x000000ffff047224 */ /* 0x000fe400078e0003 */
[----:B------:R-:W-:Y:S02]  /*0560*/  IMAD R9, R17, UR24, RZ ;  /* 0x0000001811097c24 */ /* 0x000fe4000f8e02ff */
[C---:B------:R-:W-:Y:S02]  /*0570*/  IMAD R21, R10.reuse, UR25, R7 ;  /* 0x000000190a157c24 */ /* 0x040fe4000f8e0207 */
[----:B------:R-:W-:-:S04]  /*0580*/  IMAD.WIDE.U32 R6, R10, UR24, R4 ;  /* 0x000000180a067c25 */ /* 0x000fc8000f8e0004 */
[C---:B------:R-:W-:Y:S02]  /*0590*/  IMAD R9, R0.reuse, UR25, R9 ;  /* 0x0000001900097c24 */ /* 0x040fe4000f8e0209 */
[----:B------:R-:W-:-:S04]  /*05a0*/  IMAD.WIDE.U32 R4, R0, UR24, R4 ;  /* 0x0000001800047c25 */ /* 0x000fc8000f8e0004 */
[----:B------:R-:W-:Y:S02]  /*05b0*/  IMAD.IADD R21, R7, 0x1, R21 ;  /* 0x0000000107157824 */ /* 0x000fe400078e0215 */
[C---:B------:R-:W-:Y:S02]  /*05c0*/  IMAD.SHL.U32 R23, R6.reuse, 0x4, RZ ;  /* 0x0000000406177824 */ /* 0x040fe400078e00ff */
[----:B------:R-:W-:Y:S01]  /*05d0*/  IMAD.IADD R5, R5, 0x1, R9 ;  /* 0x0000000105057824 */ /* 0x000fe200078e0209 */
[----:B------:R-:W-:Y:S01]  /*05e0*/  SHF.L.U64.HI R21, R6, 0x2, R21 ;  /* 0x0000000206157819 */ /* 0x000fe20000010215 */
[C---:B------:R-:W-:Y:S01]  /*05f0*/  IMAD.SHL.U32 R19, R4.reuse, 0x4, RZ ;  /* 0x0000000404137824 */ /* 0x040fe200078e00ff */
[----:B0-----:R-:W-:Y:S02]  /*0600*/  IADD3 R12, P2, PT, R23, UR8, RZ ;  /* 0x00000008170c7c10 */ /* 0x001fe4000ff5e0ff */
[----:B------:R-:W-:Y:S02]  /*0610*/  SHF.L.U64.HI R22, R4, 0x2, R5 ;  /* 0x0000000204167819 */ /* 0x000fe40000010205 */
[----:B------:R-:W-:-:S02]  /*0620*/  IADD3 R4, P1, PT, R19, UR14, RZ ;  /* 0x0000000e13047c10 */ /* 0x000fc4000ff3e0ff */
[----:B------:R-:W-:Y:S02]  /*0630*/  IADD3.X R13, PT, PT, R21, UR9, RZ, P2, !PT ;  /* 0x00000009150d7c10 */ /* 0x000fe400097fe4ff */
[----:B------:R-:W-:Y:S02]  /*0640*/  IADD3 R8, P2, PT, R23, UR12, RZ ;  /* 0x0000000c17087c10 */ /* 0x000fe4000ff5e0ff */
[C---:B------:R-:W-:Y:S01]  /*0650*/  IADD3.X R5, PT, PT, R22.reuse, UR15, RZ, P1, !PT ;  /* 0x0000000f16057c10 */ /* 0x040fe20008ffe4ff */
[----:B------:R0:W4:Y:S01]  /*0660*/  LDG.E R26, desc[UR6][R12.64] ;  /* 0x000000060c1a7981 */ /* 0x000122000c1e1900 */
[C---:B------:R-:W-:Y:S02]  /*0670*/  IADD3 R6, P3, PT, R19.reuse, UR10, RZ ;  /* 0x0000000a13067c10 */ /* 0x040fe4000ff7e0ff */
[----:B------:R-:W-:Y:S02]  /*0680*/  IADD3 R14, P1, PT, R19, UR22, RZ ;  /* 0x00000016130e7c10 */ /* 0x000fe4000ff3e0ff */
[----:B------:R-:W-:Y:S01]  /*0690*/  IADD3.X R9, PT, PT, R21, UR13, RZ, P2, !PT ;  /* 0x0000000d15097c10 */ /* 0x000fe200097fe4ff */
[----:B------:R-:W4:Y:S01]  /*06a0*/  LDG.E R5, desc[UR6][R4.64] ;  /* 0x0000000604057981 */ /* 0x000f22000c1e1900 */
[----:B------:R-:W-:-:S02]  /*06b0*/  IADD3.X R7, PT, PT, R22, UR11, RZ, P3, !PT ;  /* 0x0000000b16077c10 */ /* 0x000fc40009ffe4ff */
[----:B------:R-:W-:Y:S02]  /*06c0*/  IADD3.X R15, PT, PT, R22, UR23, RZ, P1, !PT ;  /* 0x00000017160f7c10 */ /* 0x000fe40008ffe4ff */
[----:B------:R-:W2:Y:S04]  /*06d0*/  LDG.E R9, desc[UR6][R8.64] ;  /* 0x0000000608097981 */ /* 0x000ea8000c1e1900 */
[----:B------:R-:W2:Y:S04]  /*06e0*/  LDG.E R6, desc[UR6][R6.64] ;  /* 0x0000000606067981 */ /* 0x000ea8000c1e1900 */
[----:B------:R-:W3:Y:S01]  /*06f0*/  LDG.E R15, desc[UR6][R14.64] ;  /* 0x000000060e0f7981 */ /* 0x000ee2000c1e1900 */
[----:B------:R-:W-:-:S02]  /*0700*/  IADD3 R18, P1, PT, R19, UR16, RZ ;  /* 0x0000001013127c10 */ /* 0x000fc4000ff3e0ff */
[----:B------:R-:W-:Y:S02]  /*0710*/  IADD3 R24, P2, PT, R19, UR20, RZ ;  /* 0x0000001413187c10 */ /* 0x000fe4000ff5e0ff */
[----:B------:R-:W-:Y:S02]  /*0720*/  IADD3.X R19, PT, PT, R22, UR17, RZ, P1, !PT ;  /* 0x0000001116137c10 */ /* 0x000fe40008ffe4ff */
[----:B------:R-:W-:-:S05]  /*0730*/  IADD3 R20, P1, PT, R20, 0x1, RZ ;  /* 0x0000000114147810 */ /* 0x000fca0007f3e0ff */
[----:B------:R-:W-:Y:S01]  /*0740*/  IMAD.X R16, RZ, RZ, R16, P1 ;  /* 0x000000ffff107224 */ /* 0x000fe200008e0610 */
[----:B------:R-:W-:-:S04]  /*0750*/  ISETP.NE.U32.AND P1, PT, R20, RZ, PT ;  /* 0x000000ff1400720c */ /* 0x000fc80003f25070 */
[----:B------:R-:W-:Y:S02]  /*0760*/  ISETP.NE.AND.EX P1, PT, R16, RZ, PT, P1 ;  /* 0x000000ff1000720c */ /* 0x000fe40003f25310 */
[----:B0-----:R-:W-:-:S04]  /*0770*/  IADD3 R12, P3, PT, R23, UR18, RZ ;  /* 0x00000012170c7c10 */ /* 0x001fc8000ff7e0ff */
[----:B------:R-:W-:Y:S01]  /*0780*/  IADD3.X R13, PT, PT, R21, UR19, RZ, P3, !PT ;  /* 0x00000013150d7c10 */ /* 0x000fe20009ffe4ff */
[----:B------:R-:W-:Y:S02]  /*0790*/  IMAD.IADD R3, R2, 0x1, R3 ;  /* 0x0000000102037824 */ /* 0x000fe400078e0203 */
[----:B----4-:R-:W-:-:S04]  /*07a0*/  FMUL.FTZ R25, R26, R5 ;  /* 0x000000051a197220 */ /* 0x010fc80000410000 */
[----:B--2---:R-:W-:Y:S01]  /*07b0*/  FFMA.FTZ R23, R6, R9, R25 ;  /* 0x0000000906177223 */ /* 0x004fe20000010019 */
[----:B------:R-:W-:Y:S01]  /*07c0*/  IADD3.X R25, PT, PT, R22, UR21, RZ, P2, !PT ;  /* 0x0000001516197c10 */ /* 0x000fe200097fe4ff */
[-C--:B---3--:R-:W-:Y:S01]  /*07d0*/  FMUL.FTZ R5, R26, R15.reuse ;  /* 0x0000000f1a057220 */ /* 0x088fe20000410000 */
[----:B------:R-:W-:Y:S02]  /*07e0*/  FMUL.FTZ R7, R6, R15 ;  /* 0x0000000f06077220 */ /* 0x000fe40000410000 */
[----:B------:R1:W-:Y:S04]  /*07f0*/  STG.E desc[UR6][R18.64], R23 ;  /* 0x0000001712007986 */ /* 0x0003e8000c101906 */
[----:B------:R1:W-:Y:S04]  /*0800*/  STG.E desc[UR6][R24.64], R5 ;  /* 0x0000000518007986 */ /* 0x0003e8000c101906 */
[----:B------:R1:W-:Y:S01]  /*0810*/  REDG.E.ADD.F32.FTZ.RN.STRONG.GPU desc[UR6][R12.64], R7 ;  /* 0x000000070c0079a6 */ /* 0x0003e2000c12f306 */
[----:B------:R-:W-:Y:S05]  /*0820*/  @P1 BRA `(.L_x_23) ;  /* 0xfffffffc00401947 */ /* 0x000fea000383ffff */
.L_x_22:
[----:B0-234-:R-:W-:Y:S05]  /*0830*/  BSYNC.RECONVERGENT B0 ;  /* 0x0000000000007941 */ /* 0x01dfea0003800200 */
.L_x_21:
[----:B------:R-:W0:Y:S02]  /*0840*/  LDCU.128 UR36, c[0x0][0x380] ;  /* 0x00007000ff2477ac */ /* 0x000e240008000c00 */
[----:B0-----:R-:W-:Y:S05]  /*0850*/  @!P0 EXIT ;  /* 0x000000000000894d */ /* 0x001fea0003800000 */
[----:B------:R-:W-:Y:S01]  /*0860*/  BSSY.RECONVERGENT B0, `(.L_x_24) ;  /* 0x00000a0000007945 */ /* 0x000fe20003800200 */
.L_x_25:
[----:B0-----:R-:W-:Y:S01]  /*0870*/  SHF.R.S32.HI R9, RZ, 0x1f, R0 ;  /* 0x0000001fff097819 */ /* 0x001fe20000011400 */
[----:B------:R-:W-:Y:S01]  /*0880*/  UMOV UR4, URZ ;  /* 0x000000ff00047c82 */ /* 0x000fe20008000000 */
[----:B-1---5:R-:W-:Y:S02]  /*0890*/  IMAD R7, R11, UR26, RZ ;  /* 0x0000001a0b077c24 */ /* 0x022fe4000f8e02ff */
[----:B------:R-:W-:Y:S02]  /*08a0*/  IMAD.U32 R5, RZ, RZ, UR4 ;  /* 0x00000004ff057e24 */ /* 0x000fe4000f8e00ff */
[----:B------:R-:W-:Y:S02]  /*08b0*/  IMAD.MOV.U32 R4, RZ, RZ, R3 ;  /* 0x000000ffff047224 */ /* 0x000fe400078e0003 */
[----:B------:R-:W-:Y:S02]  /*08c0*/  IMAD R9, R9, UR26, RZ ;  /* 0x0000001a09097c24 */ /* 0x000fe4000f8e02ff */
[----:B------:R-:W-:-:S02]  /*08d0*/  IMAD R13, R10, UR27, R7 ;  /* 0x0000001b0a0d7c24 */ /* 0x000fc4000f8e0207 */
[----:B------:R-:W-:-:S04]  /*08e0*/  IMAD.WIDE.U32 R6, R10, UR26, R4 ;  /* 0x0000001a0a067c25 */ /* 0x000fc8000f8e0004 */
[C---:B------:R-:W-:Y:S02]  /*08f0*/  IMAD R15, R0.reuse, UR27, R9 ;  /* 0x0000001b000f7c24 */ /* 0x040fe4000f8e0209 */
[----:B------:R-:W-:-:S04]  /*0900*/  IMAD.WIDE.U32 R8, R0, UR26, R4 ;  /* 0x0000001a00087c25 */ /* 0x000fc8000f8e0004 */
[----:B------:R-:W-:Y:S02]  /*0910*/  IMAD.IADD R13, R7, 0x1, R13 ;  /* 0x00000001070d7824 */ /* 0x000fe400078e020d */
[C---:B------:R-:W-:Y:S02]  /*0920*/  IMAD.SHL.U32 R16, R6.reuse, 0x4, RZ ;  /* 0x0000000406107824 */ /* 0x040fe400078e00ff */
[----:B------:R-:W-:Y:S01]  /*0930*/  IMAD.IADD R5, R9, 0x1, R15 ;  /* 0x0000000109057824 */ /* 0x000fe200078e020f */
[----:B------:R-:W-:Y:S01]  /*0940*/  SHF.L.U64.HI R4, R6, 0x2, R13 ;  /* 0x0000000206047819 */ /* 0x000fe2000001020d */
[----:B------:R-:W-:Y:S01]  /*0950*/  IMAD.SHL.U32 R14, R8, 0x4, RZ ;  /* 0x00000004080e7824 */ /* 0x000fe200078e00ff */
[----:B------:R-:W-:Y:S02]  /*0960*/  IADD3 R22, P0, PT, R16, UR28, RZ ;  /* 0x0000001c10167c10 */ /* 0x000fe4000ff1e0ff */
[----:B------:R-:W-:Y:S02]  /*0970*/  SHF.L.U64.HI R5, R8, 0x2, R5 ;  /* 0x0000000208057819 */ /* 0x000fe40000010205 */
[----:B------:R-:W-:-:S02]  /*0980*/  IADD3 R20, P2, PT, R14, UR34, RZ ;  /* 0x000000220e147c10 */ /* 0x000fc4000ff5e0ff */
[----:B------:R-:W-:Y:S02]  /*0990*/  IADD3.X R23, PT, PT, R4, UR29, RZ, P0, !PT ;  /* 0x0000001d04177c10 */ /* 0x000fe400087fe4ff */
[C---:B------:R-:W-:Y:S02]  /*09a0*/  IADD3 R6, P0, PT, R14.reuse, UR30, RZ ;  /* 0x0000001e0e067c10 */ /* 0x040fe4000ff1e0ff */
[C---:B------:R-:W-:Y:S01]  /*09b0*/  IADD3.X R21, PT, PT, R5.reuse, UR35, RZ, P2, !PT ;  /* 0x0000002305157c10 */ /* 0x040fe200097fe4ff */
[----:B------:R-:W2:Y:S01]  /*09c0*/  LDG.E R29, desc[UR6][R22.64] ;  /* 0x00000006161d7981 */ /* 0x000ea2000c1e1900 */
[----:B------:R-:W-:Y:S02]  /*09d0*/  IADD3.X R7, PT, PT, R5, UR31, RZ, P0, !PT ;  /* 0x0000001f05077c10 */ /* 0x000fe400087fe4ff */
[----:B------:R-:W-:Y:S01]  /*09e0*/  IADD3 R18, P0, PT, R14, UR42, RZ ;  /* 0x0000002a0e127c10 */ /* 0x000fe2000ff1e0ff */
[----:B------:R0:W2:Y:S01]  /*09f0*/  LDG.E R12, desc[UR6][R20.64] ;  /* 0x00000006140c7981 */ /* 0x0000a2000c1e1900 */
[----:B------:R-:W-:-:S02]  /*0a00*/  IADD3 R8, P1, PT, R16, UR32, RZ ;  /* 0x0000002010087c10 */ /* 0x000fc4000ff3e0ff */
[----:B------:R-:W-:Y:S01]  /*0a10*/  IADD3.X R19, PT, PT, R5, UR43, RZ, P0, !PT ;  /* 0x0000002b05137c10 */ /* 0x000fe200087fe4ff */
[----:B------:R-:W3:Y:S01]  /*0a20*/  LDG.E R15, desc[UR6][R6.64] ;  /* 0x00000006060f7981 */ /* 0x000ee2000c1e1900 */
[----:B------:R-:W-:-:S03]  /*0a30*/  IADD3.X R9, PT, PT, R4, UR33, RZ, P1, !PT ;  /* 0x0000002104097c10 */ /* 0x000fc60008ffe4ff */
[----:B------:R-:W4:Y:S04]  /*0a40*/  LDG.E R26, desc[UR6][R18.64] ;  /* 0x00000006121a7981 */ /* 0x000f28000c1e1900 */
[----:B------:R1:W3:Y:S01]  /*0a50*/  LDG.E R24, desc[UR6][R8.64] ;  /* 0x0000000608187981 */ /* 0x0002e2000c1e1900 */
[----:B------:R-:W-:-:S04]  /*0a60*/  IADD3 R16, P1, PT, R16, UR38, RZ ;  /* 0x0000002610107c10 */ /* 0x000fc8000ff3e0ff */
[----:B------:R-:W-:Y:S01]  /*0a70*/  IADD3.X R17, PT, PT, R4, UR39, RZ, P1, !PT ;  /* 0x0000002704117c10 */ /* 0x000fe20008ffe4ff */
[----:B------:R-:W-:Y:S01]  /*0a80*/  IMAD.SHL.U32 R4, R2, 0x4, RZ ;  /* 0x0000000402047824 */ /* 0x000fe200078e00ff */
[----:B------:R-:W-:-:S04]  /*0a90*/  SHF.R.U32.HI R27, RZ, 0x1e, R2 ;  /* 0x0000001eff1b7819 */ /* 0x000fc80000011602 */
[C---:B0-----:R-:W-:Y:S02]  /*0aa0*/  IADD3 R20, P2, PT, R4.reuse, R20, RZ ;  /* 0x0000001404147210 */ /* 0x041fe40007f5e0ff */
[----:B-1----:R-:W-:-:S03]  /*0ab0*/  IADD3 R8, P1, PT, R4, R8, RZ ;  /* 0x0000000804087210 */ /* 0x002fc60007f3e0ff */
[C---:B------:R-:W-:Y:S02]  /*0ac0*/  IMAD.X R21, R27.reuse, 0x1, R21, P2 ;  /* 0x000000011b157824 */ /* 0x040fe400010e0615 */
[----:B------:R-:W-:Y:S02]  /*0ad0*/  IMAD.X R9, R27, 0x1, R9, P1 ;  /* 0x000000011b097824 */ /* 0x000fe400008e0609 */
[----:B--2---:R-:W-:Y:S01]  /*0ae0*/  FMUL.FTZ R28, R29, R12 ;  /* 0x0000000c1d1c7220 */ /* 0x004fe20000410000 */
[----:B------:R-:W-:-:S04]  /*0af0*/  IADD3 R12, P0, PT, R14, UR36, RZ ;  /* 0x000000240e0c7c10 */ /* 0x000fc8000ff1e0ff */
[----:B------:R-:W-:Y:S02]  /*0b00*/  IADD3.X R13, PT, PT, R5, UR37, RZ, P0, !PT ;  /* 0x00000025050d7c10 */ /* 0x000fe400087fe4ff */
[----:B------:R-:W-:Y:S01]  /*0b10*/  IADD3 R14, P0, PT, R14, UR40, RZ ;  /* 0x000000280e0e7c10 */ /* 0x000fe2000ff1e0ff */
[-C--:B----4-:R-:W-:Y:S01]  /*0b20*/  FMUL.FTZ R29, R29, R26.reuse ;  /* 0x0000001a1d1d7220 */ /* 0x090fe20000410000 */
[C---:B---3--:R-:W-:Y:S01]  /*0b30*/  FMUL.FTZ R26, R15.reuse, R26 ;  /* 0x0000001a0f1a7220 */ /* 0x048fe20000410000 */
[----:B------:R-:W-:Y:S01]  /*0b40*/  FFMA.FTZ R28, R15, R24, R28 ;  /* 0x000000180f1c7223 */ /* 0x000fe2000001001c */
[----:B------:R-:W-:Y:S02]  /*0b50*/  IADD3.X R15, PT, PT, R5, UR41, RZ, P0, !PT ;  /* 0x00000029050f7c10 */ /* 0x000fe400087fe4ff */
[C---:B------:R-:W-:Y:S02]  /*0b60*/  IADD3 R24, P0, PT, R4.reuse, R22, RZ ;  /* 0x0000001604187210 */ /* 0x040fe40007f1e0ff */
[----:B------:R0:W-:Y:S03]  /*0b70*/  STG.E desc[UR6][R12.64], R28 ;  /* 0x0000001c0c007986 */ /* 0x0001e6000c101906 */
[C---:B------:R-:W-:Y:S01]  /*0b80*/  IMAD.X R25, R27.reuse, 0x1, R23, P0 ;  /* 0x000000011b197824 */ /* 0x040fe200000e0617 */
[C---:B------:R-:W-:Y:S01]  /*0b90*/  IADD3 R6, P0, PT, R4.reuse, R6, RZ ;  /* 0x0000000604067210 */ /* 0x040fe20007f1e0ff */
[----:B------:R1:W-:Y:S04]  /*0ba0*/  STG.E desc[UR6][R14.64], R29 ;  /* 0x0000001d0e007986 */ /* 0x0003e8000c101906 */
[----:B------:R2:W-:Y:S01]  /*0bb0*/  REDG.E.ADD.F32.FTZ.RN.STRONG.GPU desc[UR6][R16.64], R26 ;  /* 0x0000001a100079a6 */ /* 0x0005e2000c12f306 */
[----:B------:R-:W-:Y:S01]  /*0bc0*/  IMAD.X R7, R27, 0x1, R7, P0 ;  /* 0x000000011b077824 */ /* 0x000fe200000e0607 */
[----:B0-----:R-:W-:-:S02]  /*0bd0*/  IADD3 R28, P1, PT, R4, R18, RZ ;  /* 0x00000012041c7210 */ /* 0x001fc40007f3e0ff */
[----:B------:R-:W3:Y:S03]  /*0be0*/  LDG.E R25, desc[UR6][R24.64] ;  /* 0x0000000618197981 */ /* 0x000ee6000c1e1900 */
[----:B-1----:R-:W-:Y:S01]  /*0bf0*/  IMAD.X R29, R27, 0x1, R19, P1 ;  /* 0x000000011b1d7824 */ /* 0x002fe200008e0613 */
[----:B------:R-:W4:Y:S04]  /*0c00*/  LDG.E R9, desc[UR6][R8.64] ;  /* 0x0000000608097981 */ /* 0x000f28000c1e1900 */
[----:B------:R0:W4:Y:S04]  /*0c10*/  LDG.E R23, desc[UR6][R6.64] ;  /* 0x0000000606177981 */ /* 0x000128000c1e1900 */
[----:B------:R1:W3:Y:S04]  /*0c20*/  LDG.E R24, desc[UR6][R20.64] ;  /* 0x0000000614187981 */ /* 0x0002e8000c1e1900 */
[----:B------:R-:W4:Y:S01]  /*0c30*/  LDG.E R22, desc[UR6][R28.64] ;  /* 0x000000061c167981 */ /* 0x000f22000c1e1900 */
[----:B------:R-:W-:Y:S01]  /*0c40*/  IMAD R18, R2, 0x2, R3 ;  /* 0x0000000202127824 */ /* 0x000fe200078e0203 */
[----:B------:R-:W-:Y:S01]  /*0c50*/  SHF.R.S32.HI R5, RZ, 0x1f, R0 ;  /* 0x0000001fff057819 */ /* 0x000fe20000011400 */
[----:B------:R-:W-:-:S02]  /*0c60*/  IMAD R3, R11, UR26, RZ ;  /* 0x0000001a0b037c24 */ /* 0x000fc4000f8e02ff */
[----:B------:R-:W-:Y:S02]  /*0c70*/  IMAD.MOV.U32 R19, RZ, RZ, RZ ;  /* 0x000000ffff137224 */ /* 0x000fe400078e00ff */
[C---:B------:R-:W-:Y:S02]  /*0c80*/  IMAD R3, R10.reuse, UR27, R3 ;  /* 0x0000001b0a037c24 */ /* 0x040fe4000f8e0203 */
[----:B0-----:R-:W-:-:S04]  /*0c90*/  IMAD.WIDE.U32 R6, R10, UR26, R18 ;  /* 0x0000001a0a067c25 */ /* 0x001fc8000f8e0012 */
[----:B--2---:R-:W-:Y:S02]  /*0ca0*/  IMAD R26, R5, UR26, RZ ;  /* 0x0000001a051a7c24 */ /* 0x004fe4000f8e02ff */
[----:B------:R-:W-:Y:S02]  /*0cb0*/  IMAD.IADD R5, R3, 0x1, R7 ;  /* 0x0000000103057824 */ /* 0x000fe400078e0207 */
[----:B-1----:R-:W-:-:S04]  /*0cc0*/  IMAD.WIDE.U32 R20, R0, UR26, R18 ;  /* 0x0000001a00147c25 */ /* 0x002fc8000f8e0012 */
[----:B------:R-:W-:-:S04]  /*0cd0*/  IMAD R7, R0, UR27, R26 ;  /* 0x0000001b00077c24 */ /* 0x000fc8000f8e021a */
[----:B------:R-:W-:Y:S01]  /*0ce0*/  IMAD.IADD R19, R7, 0x1, R21 ;  /* 0x0000000107137824 */ /* 0x000fe200078e0215 */
[C---:B------:R-:W-:Y:S01]  /*0cf0*/  SHF.L.U64.HI R5, R6.reuse, 0x2, R5 ;  /* 0x0000000206057819 */ /* 0x040fe20000010205 */
[----:B------:R-:W-:Y:S01]  /*0d00*/  IMAD.SHL.U32 R8, R6, 0x4, RZ ;  /* 0x0000000406087824 */ /* 0x000fe200078e00ff */
[----:B------:R-:W-:Y:S02]  /*0d10*/  IADD3 R12, P0, PT, R4, R12, RZ ;  /* 0x0000000c040c7210 */ /* 0x000fe40007f1e0ff */
[C---:B------:R-:W-:Y:S01]  /*0d20*/  SHF.L.U64.HI R6, R20.reuse, 0x2, R19 ;  /* 0x0000000214067819 */ /* 0x040fe20000010213 */
[----:B------:R-:W-:Y:S01]  /*0d30*/  IMAD.SHL.U32 R20, R20, 0x4, RZ ;  /* 0x0000000414147824 */ /* 0x000fe200078e00ff */
[----:B------:R-:W-:Y:S01]  /*0d40*/  IADD3 R16, P2, PT, R4, R16, RZ ;  /* 0x0000001004107210 */ /* 0x000fe20007f5e0ff */
[----:B------:R-:W-:-:S04]  /*0d50*/  IMAD.X R13, R27, 0x1, R13, P0 ;  /* 0x000000011b0d7824 */ /* 0x000fc800000e060d */
[----:B------:R-:W-:Y:S01]  /*0d60*/  IMAD.X R17, R27, 0x1, R17, P2 ;  /* 0x000000011b117824 */ /* 0x000fe200010e0611 */
[----:B------:R-:W-:-:S05]  /*0d70*/  IADD3 R14, P1, PT, R4, R14, RZ ;  /* 0x0000000e040e7210 */ /* 0x000fca0007f3e0ff */
[----:B------:R-:W-:Y:S01]  /*0d80*/  IMAD.X R15, R27, 0x1, R15, P1 ;  /* 0x000000011b0f7824 */ /* 0x000fe200008e060f */
[----:B------:R-:W-:-:S04]  /*0d90*/  IADD3 R26, P1, PT, R8, UR32, RZ ;  /* 0x00000020081a7c10 */ /* 0x000fc8000ff3e0ff */
[----:B------:R-:W-:Y:S01]  /*0da0*/  IADD3.X R27, PT, PT, R5, UR33, RZ, P1, !PT ;  /* 0x00000021051b7c10 */ /* 0x000fe20008ffe4ff */
[----:B---3--:R-:W-:-:S04]  /*0db0*/  FMUL.FTZ R24, R25, R24 ;  /* 0x0000001819187220 */ /* 0x008fc80000410000 */
[----:B----4-:R-:W-:Y:S01]  /*0dc0*/  FFMA.FTZ R9, R23, R9, R24 ;  /* 0x0000000917097223 */ /* 0x010fe20000010018 */
[----:B------:R-:W-:Y:S01]  /*0dd0*/  IADD3 R24, P2, PT, R20, UR34, RZ ;  /* 0x0000002214187c10 */ /* 0x000fe2000ff5e0ff */
[-C--:B------:R-:W-:Y:S01]  /*0de0*/  FMUL.FTZ R19, R25, R22.reuse ;  /* 0x0000001619137220 */ /* 0x080fe20000410000 */
[----:B------:R-:W-:Y:S02]  /*0df0*/  FMUL.FTZ R21, R23, R22 ;  /* 0x0000001617157220 */ /* 0x000fe40000410000 */
[----:B------:R0:W-:Y:S01]  /*0e00*/  STG.E desc[UR6][R12.64], R9 ;  /* 0x000000090c007986 */ /* 0x0001e2000c101906 */
[----:B------:R-:W-:Y:S02]  /*0e10*/  IADD3.X R25, PT, PT, R6, UR35, RZ, P2, !PT ;  /* 0x0000002306197c10 */ /* 0x000fe400097fe4ff */
[----:B------:R-:W-:Y:S01]  /*0e20*/  IADD3 R22, P0, PT, R8, UR28, RZ ;  /* 0x0000001c08167c10 */ /* 0x000fe2000ff1e0ff */
[----:B------:R1:W-:Y:S03]  /*0e30*/  STG.E desc[UR6][R14.64], R19 ;  /* 0x000000130e007986 */ /* 0x0003e6000c101906 */
[----:B------:R-:W-:Y:S01]  /*0e40*/  IADD3.X R23, PT, PT, R5, UR29, RZ, P0, !PT ;  /* 0x0000001d05177c10 */ /* 0x000fe200087fe4ff */
[----:B------:R2:W-:Y:S01]  /*0e50*/  REDG.E.ADD.F32.FTZ.RN.STRONG.GPU desc[UR6][R16.64], R21 ;  /* 0x00000015100079a6 */ /* 0x0005e2000c12f306 */
[----:B0-----:R-:W-:-:S03]  /*0e60*/  IADD3 R12, P2, PT, R20, UR42, RZ ;  /* 0x0000002a140c7c10 */ /* 0x001fc6000ff5e0ff */
[----:B------:R-:W3:Y:S01]  /*0e70*/  LDG.E R22, desc[UR6][R22.64] ;  /* 0x0000000616167981 */ /* 0x000ee2000c1e1900 */
[----:B------:R-:W-:Y:S02]  /*0e80*/  IADD3 R28, P0, PT, R20, UR30, RZ ;  /* 0x0000001e141c7c10 */ /* 0x000fe4000ff1e0ff */
[C---:B------:R-:W-:Y:S01]  /*0e90*/  IADD3.X R13, PT, PT, R6.reuse, UR43, RZ, P2, !PT ;  /* 0x0000002b060d7c10 */ /* 0x040fe200097fe4ff */
[----:B------:R-:W3:Y:S01]  /*0ea0*/  LDG.E R25, desc[UR6][R24.64] ;  /* 0x0000000618197981 */ /* 0x000ee2000c1e1900 */
[----:B------:R-:W-:-:S03]  /*0eb0*/  IADD3.X R29, PT, PT, R6, UR31, RZ, P0, !PT ;  /* 0x0000001f061d7c10 */ /* 0x000fc600087fe4ff */
[----:B------:R-:W4:Y:S04]  /*0ec0*/  LDG.E R27, desc[UR6][R26.64] ;  /* 0x000000061a1b7981 */ /* 0x000f28000c1e1900 */
[----:B------:R0:W4:Y:S04]  /*0ed0*/  LDG.E R13, desc[UR6][R12.64] ;  /* 0x000000060c0d7981 */ /* 0x000128000c1e1900 */
[----:B------:R-:W4:Y:S01]  /*0ee0*/  LDG.E R28, desc[UR6][R28.64] ;  /* 0x000000061c1c7981 */ /* 0x000f22000c1e1900 */
[----:B------:R-:W-:Y:S02]  /*0ef0*/  IMAD.IADD R18, R18, 0x1, R2 ;  /* 0x0000000112127824 */ /* 0x000fe400078e0202 */
[----:B-1----:R-:W-:-:S02]  /*0f00*/  IMAD.MOV.U32 R19, RZ, RZ, RZ ;  /* 0x000000ffff137224 */ /* 0x002fc400078e00ff */
[----:B--2---:R-:W-:-:S04]  /*0f10*/  IMAD.WIDE.U32 R16, R10, UR26, R18 ;  /* 0x0000001a0a107c25 */ /* 0x004fc8000f8e0012 */
[----:B------:R-:W-:Y:S02]  /*0f20*/  IMAD.IADD R9, R3, 0x1, R17 ;  /* 0x0000000103097824 */ /* 0x000fe400078e0211 */
[----:B------:R-:W-:-:S03]  /*0f30*/  IMAD.WIDE.U32 R14, R0, UR26, R18 ;  /* 0x0000001a000e7c25 */ /* 0x000fc6000f8e0012 */
[C---:B------:R-:W-:Y:S01]  /*0f40*/  SHF.L.U64.HI R4, R16.reuse, 0x2, R9 ;  /* 0x0000000210047819 */ /* 0x040fe20000010209 */
[----:B------:R-:W-:Y:S01]  /*0f50*/  IMAD.SHL.U32 R3, R16, 0x4, RZ ;  /* 0x0000000410037824 */ /* 0x000fe200078e00ff */
[----:B------:R-:W-:Y:S01]  /*0f60*/  IADD3 R16, P0, PT, R20, UR36, RZ ;  /* 0x0000002414107c10 */ /* 0x000fe2000ff1e0ff */
[----:B------:R-:W-:-:S03]  /*0f70*/  IMAD.IADD R9, R7, 0x1, R15 ;  /* 0x0000000107097824 */ /* 0x000fc600078e020f */
[----:B------:R-:W-:Y:S02]  /*0f80*/  IADD3.X R17, PT, PT, R6, UR37, RZ, P0, !PT ;  /* 0x0000002506117c10 */ /* 0x000fe400087fe4ff */
[----:B------:R-:W-:Y:S01]  /*0f90*/  IADD3 R8, P0, PT, R8, UR38, RZ ;  /* 0x0000002608087c10 */ /* 0x000fe2000ff1e0ff */
[C---:B------:R-:W-:Y:S01]  /*0fa0*/  IMAD.SHL.U32 R7, R14.reuse, 0x4, RZ ;  /* 0x000000040e077824 */ /* 0x040fe200078e00ff */
[----:B------:R-:W-:Y:S02]  /*0fb0*/  SHF.L.U64.HI R14, R14, 0x2, R9 ;  /* 0x000000020e0e7819 */ /* 0x000fe40000010209 */
[----:B------:R-:W-:Y:S02]  /*0fc0*/  IADD3.X R9, PT, PT, R5, UR39, RZ, P0, !PT ;  /* 0x0000002705097c10 */ /* 0x000fe400087fe4ff */
[----:B------:R-:W-:Y:S02]  /*0fd0*/  IADD3 R20, P1, PT, R20, UR40, RZ ;  /* 0x0000002814147c10 */ /* 0x000fe4000ff3e0ff */
[----:B0-----:R-:W-:-:S02]  /*0fe0*/  IADD3 R12, P2, PT, R7, UR34, RZ ;  /* 0x00000022070c7c10 */ /* 0x001fc4000ff5e0ff */
[----:B------:R-:W-:Y:S02]  /*0ff0*/  IADD3.X R21, PT, PT, R6, UR41, RZ, P1, !PT ;  /* 0x0000002906157c10 */ /* 0x000fe40008ffe4ff */
[C---:B------:R-:W-:Y:S01]  /*1000*/  IADD3 R24, P1, PT, R3.reuse, UR32, RZ ;  /* 0x0000002003187c10 */ /* 0x040fe2000ff3e0ff */
[C---:B---3--:R-:W-:Y:S01]  /*1010*/  FMUL.FTZ R25, R22.reuse, R25 ;  /* 0x0000001916197220 */ /* 0x048fe20000410000 */
[----:B----4-:R-:W-:Y:S01]  /*1020*/  FMUL.FTZ R19, R22, R13 ;  /* 0x0000000d16137220 */ /* 0x010fe20000410000 */
[----:B------:R-:W-:Y:S02]  /*1030*/  IADD3 R22, P0, PT, R3, UR28, RZ ;  /* 0x0000001c03167c10 */ /* 0x000fe4000ff1e0ff */
[----:B------:R-:W-:Y:S02]  /*1040*/  FFMA.FTZ R15, R28, R27, R25 ;  /* 0x0000001b1c0f7223 */ /* 0x000fe40000010019 */
[----:B------:R-:W-:Y:S02]  /*1050*/  IADD3.X R23, PT, PT, R4, UR29, RZ, P0, !PT ;  /* 0x0000001d04177c10 */ /* 0x000fe400087fe4ff */
[----:B------:R-:W-:Y:S01]  /*1060*/  IADD3 R26, P0, PT, R7, UR30, RZ ;  /* 0x0000001e071a7c10 */ /* 0x000fe2000ff1e0ff */
[----:B------:R-:W-:Y:S01]  /*1070*/  FMUL.FTZ R29, R28, R13 ;  /* 0x0000000d1c1d7220 */ /* 0x000fe20000410000 */
[----:B------:R0:W-:Y:S01]  /*1080*/  STG.E desc[UR6][R16.64], R15 ;  /* 0x0000000f10007986 */ /* 0x0001e2000c101906 */
[----:B------:R-:W-:-:S02]  /*1090*/  IADD3.X R13, PT, PT, R14, UR35, RZ, P2, !PT ;  /* 0x000000230e0d7c10 */ /* 0x000fc400097fe4ff */
[----:B------:R-:W-:Y:S01]  /*10a0*/  IADD3.X R27, PT, PT, R14, UR31, RZ, P0, !PT ;  /* 0x0000001f0e1b7c10 */ /* 0x000fe200087fe4ff */
[----:B------:R-:W-:Y:S01]  /*10b0*/  STG.E desc[UR6][R20.64], R19 ;  /* 0x0000001314007986 */ /* 0x000fe2000c101906 */
[----:B------:R-:W-:-:S03]  /*10c0*/  IADD3.X R25, PT, PT, R4, UR33, RZ, P1, !PT ;  /* 0x0000002104197c10 */ /* 0x000fc60008ffe4ff */
[----:B------:R1:W-:Y:S01]  /*10d0*/  REDG.E.ADD.F32.FTZ.RN.STRONG.GPU desc[UR6][R8.64], R29 ;  /* 0x0000001d080079a6 */ /* 0x0003e2000c12f306 */
[----:B0-----:R-:W-:-:S03]  /*10e0*/  IADD3 R16, P0, PT, R7, UR42, RZ ;  /* 0x0000002a07107c10 */ /* 0x001fc6000ff1e0ff */
[----:B------:R-:W2:Y:S01]  /*10f0*/  LDG.E R22, desc[UR6][R22.64] ;  /* 0x0000000616167981 */ /* 0x000ea2000c1e1900 */
[----:B------:R-:W-:-:S03]  /*1100*/  IADD3.X R17, PT, PT, R14, UR43, RZ, P0, !PT ;  /* 0x0000002b0e117c10 */ /* 0x000fc600087fe4ff */
[----:B------:R-:W2:Y:S04]  /*1110*/  LDG.E R13, desc[UR6][R12.64] ;  /* 0x000000060c0d7981 */ /* 0x000ea8000c1e1900 */
[----:B------:R-:W3:Y:S04]  /*1120*/  LDG.E R26, desc[UR6][R26.64] ;  /* 0x000000061a1a7981 */ /* 0x000ee8000c1e1900 */
[----:B------:R-:W3:Y:S04]  /*1130*/  LDG.E R25, desc[UR6][R24.64] ;  /* 0x0000000618197981 */ /* 0x000ee8000c1e1900 */
[----:B------:R-:W4:Y:S01]  /*1140*/  LDG.E R17, desc[UR6][R16.64] ;  /* 0x0000000610117981 */ /* 0x000f22000c1e1900 */
[----:B-1----:R-:W-:Y:S01]  /*1150*/  IADD3 R8, P2, PT, R3, UR38, RZ ;  /* 0x0000002603087c10 */ /* 0x002fe2000ff5e0ff */
[----:B------:R-:W-:Y:S01]  /*1160*/  IMAD.IADD R3, R18, 0x1, R2 ;  /* 0x0000000112037824 */ /* 0x000fe200078e0202 */
[----:B------:R-:W-:-:S02]  /*1170*/  IADD3 R6, P0, PT, R7, UR36, RZ ;  /* 0x0000002407067c10 */ /* 0x000fc4000ff1e0ff */
[----:B------:R-:W-:Y:S02]  /*1180*/  IADD3 R20, P1, PT, R7, UR40, RZ ;  /* 0x0000002807147c10 */ /* 0x000fe4000ff3e0ff */
[----:B------:R-:W-:Y:S02]  /*1190*/  IADD3.X R7, PT, PT, R14, UR37, RZ, P0, !PT ;  /* 0x000000250e077c10 */ /* 0x000fe400087fe4ff */
[----:B------:R-:W-:-:S04]  /*11a0*/  ISETP.GE.U32.AND P0, PT, R3, UR26, PT ;  /* 0x0000001a03007c0c */ /* 0x000fc8000bf06070 */
[----:B------:R-:W-:Y:S02]  /*11b0*/  ISETP.GE.U32.AND.EX P0, PT, RZ, UR27, PT, P0 ;  /* 0x0000001bff007c0c */ /* 0x000fe4000bf06100 */
[----:B------:R-:W-:Y:S02]  /*11c0*/  IADD3.X R21, PT, PT, R14, UR41, RZ, P1, !PT ;  /* 0x000000290e157c10 */ /* 0x000fe40008ffe4ff */
[----:B------:R-:W-:Y:S01]  /*11d0*/  IADD3.X R9, PT, PT, R4, UR39, RZ, P2, !PT ;  /* 0x0000002704097c10 */ /* 0x000fe200097fe4ff */
[----:B--2---:R-:W-:-:S04]  /*11e0*/  FMUL.FTZ R5, R22, R13 ;  /* 0x0000000d16057220 */ /* 0x004fc80000410000 */
[----:B---3--:R-:W-:Y:S01]  /*11f0*/  FFMA.FTZ R5, R26, R25, R5 ;  /* 0x000000191a057223 */ /* 0x008fe20000010005 */
[-C--:B----4-:R-:W-:Y:S01]  /*1200*/  FMUL.FTZ R13, R22, R17.reuse ;  /* 0x00000011160d7220 */ /* 0x090fe20000410000 */
[----:B------:R-:W-:-:S03]  /*1210*/  FMUL.FTZ R15, R26, R17 ;  /* 0x000000111a0f7220 */ /* 0x000fc60000410000 */
[----:B------:R0:W-:Y:S04]  /*1220*/  STG.E desc[UR6][R6.64], R5 ;  /* 0x0000000506007986 */ /* 0x0001e8000c101906 */
[----:B------:R0:W-:Y:S04]  /*1230*/  STG.E desc[UR6][R20.64], R13 ;  /* 0x0000000d14007986 */ /* 0x0001e8000c101906 */
[----:B------:R0:W-:Y:S01]  /*1240*/  REDG.E.ADD.F32.FTZ.RN.STRONG.GPU desc[UR6][R8.64], R15 ;  /* 0x0000000f080079a6 */ /* 0x0001e2000c12f306 */
[----:B------:R-:W-:Y:S05]  /*1250*/  @!P0 BRA `(.L_x_25) ;  /* 0xfffffff400848947 */ /* 0x000fea000383ffff */
[----:B------:R-:W-:Y:S05]  /*1260*/  BSYNC.RECONVERGENT B0 ;  /* 0x0000000000007941 */ /* 0x000fea0003800200 */
.L_x_24:
[----:B------:R-:W-:Y:S05]  /*1270*/  EXIT ;  /* 0x000000000000794d */ /* 0x000fea0003800000 */
        .weak           $__internal_1_$__cuda_sm20_div_u64
        .type           $__internal_1_$__cuda_sm20_div_u64,@function
        .size           $__internal_1_$__cuda_sm20_div_u64,(.L_x_74 - $__internal_1_$__cuda_sm20_div_u64)
$__internal_1_$__cuda_sm20_div_u64:
[----:B------:R-:W-:Y:S02]  /*1280*/  IMAD.MOV.U32 R14, RZ, RZ, R2 ;  /* 0x000000ffff0e7224 */ /* 0x000fe400078e0002 */
[----:B------:R-:W-:-:S04]  /*1290*/  IMAD.MOV.U32 R15, RZ, RZ, RZ ;  /* 0x000000ffff0f7224 */ /* 0x000fc800078e00ff */
[----:B------:R-:W0:Y:S02]  /*12a0*/  I2F.U64.RP R14, R14 ;  /* 0x0000000e000e7312 */ /* 0x000e240000309000 */
[----:B0-----:R-:W0:Y:S02]  /*12b0*/  MUFU.RCP R8, R14 ;  /* 0x0000000e00087308 */ /* 0x001e240000001000 */
[----:B0-----:R-:W-:-:S15]  /*12c0*/  VIADD R8, R8, 0x1ffffffe ;  /* 0x1ffffffe08087836 */ /* 0x001fde0000000000 */
[----:B------:R-:W-:-:S15]  /*12d0*/  NOP ;  /* 0x0000000000007918 */ /* 0x000fde0000000000 */
[----:B------:R-:W-:-:S15]  /*12e0*/  NOP ;  /* 0x0000000000007918 */ /* 0x000fde0000000000 */
[----:B------:R-:W-:-:S15]  /*12f0*/  NOP ;  /* 0x0000000000007918 */ /* 0x000fde0000000000 */
[----:B------:R-:W0:Y:S02]  /*1300*/  F2I.U64.TRUNC R8, R8 ;  /* 0x0000000800087311 */ /* 0x000e24000020d800 */
[----:B0-----:R-:W-:-:S04]  /*1310*/  IMAD.WIDE.U32 R12, R8, R2, RZ ;  /* 0x00000002080c7225 */ /* 0x001fc800078e00ff */
[----:B------:R-:W-:Y:S01]  /*1320*/  IMAD R13, R9, R2, R13 ;  /* 0x00000002090d7224 */ /* 0x000fe200078e020d */
[----:B------:R-:W-:-:S05]  /*1330*/  IADD3 R19, P0, PT, RZ, -R12, RZ ;  /* 0x8000000cff137210 */ /* 0x000fca0007f1e0ff */
[----:B------:R-:W-:-:S04]  /*1340*/  IMAD.HI.U32 R12, R8, R19, RZ ;  /* 0x00000013080c7227 */ /* 0x000fc800078e00ff */
[----:B------:R-:W-:Y:S02]  /*1350*/  IMAD.X R21, RZ, RZ, ~R13, P0 ;  /* 0x000000ffff157224 */ /* 0x000fe400000e0e0d */
[----:B------:R-:W-:Y:S02]  /*1360*/  IMAD.MOV.U32 R13, RZ, RZ, R8 ;  /* 0x000000ffff0d7224 */ /* 0x000fe400078e0008 */
[-C--:B------:R-:W-:Y:S02]  /*1370*/  IMAD R15, R9, R21.reuse, RZ ;  /* 0x00000015090f7224 */ /* 0x080fe400078e02ff */
[----:B------:R-:W-:-:S04]  /*1380*/  IMAD.WIDE.U32 R12, P0, R8, R21, R12 ;  /* 0x00000015080c7225 */ /* 0x000fc8000780000c */
[----:B------:R-:W-:-:S04]  /*1390*/  IMAD.HI.U32 R21, R9, R21, RZ ;  /* 0x0000001509157227 */ /* 0x000fc800078e00ff */
[----:B------:R-:W-:-:S05]  /*13a0*/  IMAD.HI.U32 R12, P1, R9, R19, R12 ;  /* 0x00000013090c7227 */ /* 0x000fca000782000c */
[----:B------:R-:W-:Y:S01]  /*13b0*/  IADD3 R13, P2, PT, R15, R12, RZ ;  /* 0x0000000c0f0d7210 */ /* 0x000fe20007f5e0ff */
[----:B------:R-:W-:-:S04]  /*13c0*/  IMAD.X R12, R21, 0x1, R9, P0 ;  /* 0x00000001150c7824 */ /* 0x000fc800000e0609 */
[----:B------:R-:W-:Y:S01]  /*13d0*/  IMAD.WIDE.U32 R8, R13, R2, RZ ;  /* 0x000000020d087225 */ /* 0x000fe200078e00ff */
[----:B------:R-:W-:Y:S02]  /*13e0*/  IADD3.X R15, PT, PT, RZ, RZ, R12, P2, P1 ;  /* 0x000000ffff0f7210 */ /* 0x000fe400017e240c */
[----:B------:R-:W-:-:S03]  /*13f0*/  IADD3 R19, P0, PT, RZ, -R8, RZ ;  /* 0x80000008ff137210 */ /* 0x000fc60007f1e0ff */
[----:B------:R-:W-:Y:S02]  /*1400*/  IMAD R8, R15, R2, R9 ;  /* 0x000000020f087224 */ /* 0x000fe400078e0209 */
        /* <DEDUP_REMOVED lines=10> */
[----:B------:R-:W-:Y:S02]  /*14b0*/  IMAD.MOV.U32 R9, RZ, RZ, RZ ;  /* 0x000000ffff097224 */ /* 0x000fe400078e00ff */
[----:B------:R-:W-:-:S04]  /*14c0*/  IMAD.WIDE.U32 R8, R12, R5, R8 ;  /* 0x000000050c087225 */ /* 0x000fc800078e0008 */
[C---:B------:R-:W-:Y:S02]  /*14d0*/  IMAD R13, R14.reuse, R5, RZ ;  /* 0x000000050e0d7224 */ /* 0x040fe400078e02ff */
[----:B------:R-:W-:-:S04]  /*14e0*/  IMAD.HI.U32 R8, P0, R14, R7, R8 ;  /* 0x000000070e087227 */ /* 0x000fc80007800008 */
[----:B------:R-:W-:Y:S01]  /*14f0*/  IMAD.HI.U32 R14, R14, R5, RZ ;  /* 0x000000050e0e7227 */ /* 0x000fe200078e00ff */
[----:B------:R-:W-:-:S03]  /*1500*/  IADD3 R13, P1, PT, R13, R8, RZ ;  /* 0x000000080d0d7210 */ /* 0x000fc60007f3e0ff */
[----:B------:R-:W-:-:S04]  /*1510*/  IMAD.X R8, RZ, RZ, R14, P0 ;  /* 0x000000ffff087224 */ /* 0x000fc800000e060e */
[----:B------:R-:W-:Y:S02]  /*1520*/  IMAD.X R15, RZ, RZ, R8, P1 ;  /* 0x000000ffff0f7224 */ /* 0x000fe400008e0608 */
[----:B------:R-:W-:-:S04]  /*1530*/  IMAD.WIDE.U32 R8, R13, R2, RZ ;  /* 0x000000020d087225 */ /* 0x000fc800078e00ff */
[----:B------:R-:W-:Y:S01]  /*1540*/  IMAD R12, R15, R2, R9 ;  /* 0x000000020f0c7224 */ /* 0x000fe200078e0209 */
[----:B------:R-:W-:-:S05]  /*1550*/  IADD3 R9, P0, PT, -R8, R7, RZ ;  /* 0x0000000708097210 */ /* 0x000fca0007f1e1ff */
[----:B------:R-:W-:Y:S01]  /*1560*/  IMAD.X R14, R5, 0x1, ~R12, P0 ;  /* 0x00000001050e7824 */ /* 0x000fe200000e0e0c */
[----:B------:R-:W-:Y:S02]  /*1570*/  ISETP.GE.U32.AND P0, PT, R9, R2, PT ;  /* 0x000000020900720c */ /* 0x000fe40003f06070 */
[----:B------:R-:W-:Y:S02]  /*1580*/  IADD3 R12, P2, PT, R13, 0x1, RZ ;  /* 0x000000010d0c7810 */ /* 0x000fe40007f5e0ff */
[-C--:B------:R-:W-:Y:S02]  /*1590*/  IADD3 R5, P1, PT, -R2, R9.reuse, RZ ;  /* 0x0000000902057210 */ /* 0x080fe40007f3e1ff */
[C---:B------:R-:W-:Y:S01]  /*15a0*/  ISETP.GE.U32.AND.EX P0, PT, R14.reuse, RZ, PT, P0 ;  /* 0x000000ff0e00720c */ /* 0x040fe20003f06100 */
[----:B------:R-:W-:Y:S01]  /*15b0*/  IMAD.X R8, RZ, RZ, R15, P2 ;  /* 0x000000ffff087224 */ /* 0x000fe200010e060f */
[----:B------:R-:W-:Y:S02]  /*15c0*/  IADD3.X R7, PT, PT, R14, -0x1, RZ, P1, !PT ;  /* 0xffffffff0e077810 */ /* 0x000fe40000ffe4ff */
[----:B------:R-:W-:-:S02]  /*15d0*/  SEL R5, R5, R9, P0 ;  /* 0x0000000905057207 */ /* 0x000fc40000000000 */
[----:B------:R-:W-:Y:S02]  /*15e0*/  SEL R12, R12, R13, P0 ;  /* 0x0000000d0c0c7207 */ /* 0x000fe40000000000 */
[----:B------:R-:W-:Y:S02]  /*15f0*/  SEL R7, R7, R14, P0 ;  /* 0x0000000e07077207 */ /* 0x000fe40000000000 */
[----:B------:R-:W-:Y:S02]  /*1600*/  SEL R15, R8, R15, P0 ;  /* 0x0000000f080f7207 */ /* 0x000fe40000000000 */
[----:B------:R-:W-:Y:S02]  /*1610*/  ISETP.GE.U32.AND P0, PT, R5, R2, PT ;  /* 0x000000020500720c */ /* 0x000fe40003f06070 */
[----:B------:R-:W-:Y:S02]  /*1620*/  IADD3 R5, P2, PT, R12, 0x1, RZ ;  /* 0x000000010c057810 */ /* 0x000fe40007f5e0ff */
[----:B------:R-:W-:-:S02]  /*1630*/  ISETP.NE.U32.AND P1, PT, R2, RZ, PT ;  /* 0x000000ff0200720c */ /* 0x000fc40003f25070 */
[----:B------:R-:W-:Y:S01]  /*1640*/  ISETP.GE.U32.AND.EX P0, PT, R7, RZ, PT, P0 ;  /* 0x000000ff0700720c */ /* 0x000fe20003f06100 */
[----:B------:R-:W-:Y:S01]  /*1650*/  IMAD.X R8, RZ, RZ, R15, P2 ;  /* 0x000000ffff087224 */ /* 0x000fe200010e060f */
[----:B------:R-:W-:Y:S01]  /*1660*/  ISETP.NE.AND.EX P1, PT, RZ, RZ, PT, P1 ;  /* 0x000000ffff00720c */ /* 0x000fe20003f25310 */
[----:B------:R-:W-:Y:S01]  /*1670*/  IMAD.MOV.U32 R7, RZ, RZ, 0x0 ;  /* 0x00000000ff077424 */ /* 0x000fe200078e00ff */
[----:B------:R-:W-:Y:S02]  /*1680*/  SEL R5, R5, R12, P0 ;  /* 0x0000000c05057207 */ /* 0x000fe40000000000 */
[----:B------:R-:W-:Y:S02]  /*1690*/  SEL R8, R8, R15, P0 ;  /* 0x0000000f08087207 */ /* 0x000fe40000000000 */
[----:B------:R-:W-:Y:S02]  /*16a0*/  SEL R5, R5, 0xffffffff, P1 ;  /* 0xffffffff05057807 */ /* 0x000fe40000800000 */
[----:B------:R-:W-:Y:S01]  /*16b0*/  SEL R8, R8, 0xffffffff, P1 ;  /* 0xffffffff08087807 */ /* 0x000fe20000800000 */
[----:B------:R-:W-:Y:S06]  /*16c0*/  RET.REL.NODEC R6 `(_Z28index_mul_2d_grad_grad_floatPfS_S_PKfS1_S1_S1_S1_PKlll) ;  /* 0xffffffe8064c7950 */ /* 0x000fec0003c3ffff */
.L_x_26:
        /* <DEDUP_REMOVED lines=11> */
.L_x_74:


//--------------------- .text._Z34index_mul_2d_grad_grad_float_dim64PfS_S_PKfS1_S1_S1_S1_PKll --------------------------
	.section	.text._Z34index_mul_2d_grad_grad_float_dim64PfS_S_PKfS1_S1_S1_S1_PKll,"ax",@progbits
	.align	128
        .global         _Z34index_mul_2d_grad_grad_float_dim64PfS_S_PKfS1_S1_S1_S1_PKll
        .type           _Z34index_mul_2d_grad_grad_float_dim64PfS_S_PKfS1_S1_S1_S1_PKll,@function
        .size           _Z34index_mul_2d_grad_grad_float_dim64PfS_S_PKfS1_S1_S1_S1_PKll,(.L_x_81 - _Z34index_mul_2d_grad_grad_float_dim64PfS_S_PKfS1_S1_S1_S1_PKll)
        .other          _Z34index_mul_2d_grad_grad_float_dim64PfS_S_PKfS1_S1_S1_S1_PKll,@"STO_CUDA_ENTRY STV_DEFAULT"
_Z34index_mul_2d_grad_grad_float_dim64PfS_S_PKfS1_S1_S1_S1_PKll:
.text._Z34index_mul_2d_grad_grad_float_dim64PfS_S_PKfS1_S1_S1_S1_PKll:
        /* <DEDUP_REMOVED lines=10> */
[----:B------:R-:W0:Y:S01]  /*00a0*/  LDCU.64 UR6, c[0x0][0x3c0] ;  /* 0x00007800ff0677ac */ /* 0x000e220008000a00 */
[----:B------:R-:W1:Y:S01]  /*00b0*/  LDC.64 R16, c[0x0][0x3b8] ;  /* 0x0000ee00ff107b82 */ /* 0x000e620000000a00 */
[----:B------:R-:W2:Y:S01]  /*00c0*/  LDCU.64 UR4, c[0x0][0x358] ;  /* 0x00006b00ff0477ac */ /* 0x000ea20008000a00 */
[----:B------:R-:W3:Y:S06]  /*00d0*/  LDCU.64 UR8, c[0x0][0x3b0] ;  /* 0x00007600ff0877ac */ /* 0x000eec0008000a00 */
[----:B------:R-:W4:Y:S08]  /*00e0*/  LDC.64 R8, c[0x0][0x3a8] ;  /* 0x0000ea00ff087b82 */ /* 0x000f300000000a00 */
[----:B------:R-:W5:Y:S01]  /*00f0*/  LDC.64 R20, c[0x0][0x380] ;  /* 0x0000e000ff147b82 */ /* 0x000f620000000a00 */
[----:B0-----:R-:W-:-:S04]  /*0100*/  LEA R2, P0, R25, UR6, 0x3 ;  /* 0x0000000619027c11 */ /* 0x001fc8000f8018ff */
[C---:B------:R-:W-:Y:S01]  /*0110*/  LEA.HI.X R3, R25.reuse, UR7, R0, 0x3, P0 ;  /* 0x0000000719037c11 */ /* 0x040fe200080f1c00 */
[----:B------:R-:W0:Y:S02]  /*0120*/  LDCU.64 UR6, c[0x0][0x3a0] ;  /* 0x00007400ff0677ac */ /* 0x000e240008000a00 */
[----:B------:R-:W5:Y:S02]  /*0130*/  LDC.64 R22, c[0x0][0x398] ;  /* 0x0000e600ff167b82 */ /* 0x000f640000000a00 */
[----:B--2---:R-:W2:Y:S01]  /*0140*/  LDG.E.64 R4, desc[UR4][R2.64] ;  /* 0x0000000402047981 */ /* 0x004ea2000c1e1b00 */
[----:B------:R-:W3:Y:S02]  /*0150*/  S2R R0, SR_TID.X ;  /* 0x0000000000007919 */ /* 0x000ee40000002100 */
[----:B---3--:R-:W-:-:S05]  /*0160*/  LEA R25, R25, R0, 0x4 ;  /* 0x0000000019197211 */ /* 0x008fca00078e20ff */
[----:B-1----:R-:W-:-:S04]  /*0170*/  IMAD.WIDE R16, R25, 0x10, R16 ;  /* 0x0000001019107825 */ /* 0x002fc800078e0210 */
[----:B----4-:R-:W-:Y:S02]  /*0180*/  IMAD.WIDE R8, R25, 0x10, R8 ;  /* 0x0000001019087825 */ /* 0x010fe400078e0208 */
[----:B------:R-:W3:Y:S04]  /*0190*/  LDG.E.128 R16, desc[UR4][R16.64] ;  /* 0x0000000410107981 */ /* 0x000ee8000c1e1d00 */
[----:B------:R-:W4:Y:S01]  /*01a0*/  LDG.E.128 R8, desc[UR4][R8.64] ;  /* 0x0000000408087981 */ /* 0x000f22000c1e1d00 */
[----:B--2---:R-:W-:-:S04]  /*01b0*/  LEA R6, P0, R4, R0, 0x4 ;  /* 0x0000000004067211 */ /* 0x004fc800078020ff */
[----:B------:R-:W-:Y:S02]  /*01c0*/  LEA.HI.X R5, R4, RZ, R5, 0x4, P0 ;  /* 0x000000ff04057211 */ /* 0x000fe400000f2405 */
[C---:B------:R-:W-:Y:S02]  /*01d0*/  SHF.L.U32 R26, R6.reuse, 0x4, RZ ;  /* 0x00000004061a7819 */ /* 0x040fe400000006ff */
[----:B------:R-:W-:Y:S02]  /*01e0*/  SHF.L.U64.HI R6, R6, 0x4, R5 ;  /* 0x0000000406067819 */ /* 0x000fe40000010205 */
[C---:B0-----:R-:W-:Y:S02]  /*01f0*/  IADD3 R4, P0, PT, R26.reuse, UR6, RZ ;  /* 0x000000061a047c10 */ /* 0x041fe4000ff1e0ff */
[----:B------:R-:W-:Y:S02]  /*0200*/  IADD3 R26, P1, PT, R26, UR8, RZ ;  /* 0x000000081a1a7c10 */ /* 0x000fe4000ff3e0ff */
[C---:B------:R-:W-:Y:S01]  /*0210*/  IADD3.X R5, PT, PT, R6.reuse, UR7, RZ, P0, !PT ;  /* 0x0000000706057c10 */ /* 0x040fe200087fe4ff */
[----:B-----5:R-:W-:Y:S01]  /*0220*/  IMAD.WIDE R20, R25, 0x10, R20 ;  /* 0x0000001019147825 */ /* 0x020fe200078e0214 */
[----:B------:R-:W-:Y:S01]  /*0230*/  IADD3.X R27, PT, PT, R6, UR9, RZ, P1, !PT ;  /* 0x00000009061b7c10 */ /* 0x000fe20008ffe4ff */
[----:B------:R-:W0:Y:S03]  /*0240*/  LDCU.64 UR6, c[0x0][0x388] ;  /* 0x00007100ff0677ac */ /* 0x000e260008000a00 */
[----:B------:R-:W3:Y:S04]  /*0250*/  LDG.E.128 R4, desc[UR4][R4.64] ;  /* 0x0000000404047981 */ /* 0x000ee8000c1e1d00 */
[----:B------:R-:W4:Y:S01]  /*0260*/  LDG.E.128 R12, desc[UR4][R26.64] ;  /* 0x000000041a0c7981 */ /* 0x000f22000c1e1d00 */
[----:B---3--:R-:W-:Y:S01]  /*0270*/  FMUL.FTZ R29, R4, R16 ;  /* 0x00000010041d7220 */ /* 0x008fe20000410000 */
[----:B------:R-:W-:Y:S01]  /*0280*/  FMUL.FTZ R24, R5, R17 ;  /* 0x0000001105187220 */ /* 0x000fe20000410000 */
[----:B------:R-:W-:Y:S01]  /*0290*/  FMUL.FTZ R18, R6, R18 ;  /* 0x0000001206127220 */ /* 0x000fe20000410000 */
[----:B------:R-:W-:Y:S01]  /*02a0*/  FMUL.FTZ R28, R7, R19 ;  /* 0x00000013071c7220 */ /* 0x000fe20000410000 */
[----:B----4-:R-:W-:Y:S01]  /*02b0*/  FFMA.FTZ R12, R12, R8, R29 ;  /* 0x000000080c0c7223 */ /* 0x010fe2000001001d */
[----:B------:R-:W-:Y:S01]  /*02c0*/  FFMA.FTZ R13, R13, R9, R24 ;  /* 0x000000090d0d7223 */ /* 0x000fe20000010018 */
[----:B------:R-:W-:Y:S01]  /*02d0*/  FFMA.FTZ R14, R14, R10, R18 ;  /* 0x0000000a0e0e7223 */ /* 0x000fe20000010012 */
[----:B------:R-:W-:-:S05]  /*02e0*/  FFMA.FTZ R15, R15, R11, R28 ;  /* 0x0000000b0f0f7223 */ /* 0x000fca000001001c */
[----:B------:R1:W-:Y:S04]  /*02f0*/  STG.E.128 desc[UR4][R20.64], R12 ;  /* 0x0000000c14007986 */ /* 0x0003e8000c101d04 */
[----:B------:R-:W2:Y:S01]  /*0300*/  LDG.E.64 R2, desc[UR4][R2.64] ;  /* 0x0000000402027981 */ /* 0x000ea2000c1e1b00 */
[----:B------:R-:W-:-:S06]  /*0310*/  IMAD.WIDE R16, R25, 0x10, R22 ;  /* 0x0000001019107825 */ /* 0x000fcc00078e0216 */
[----:B------:R-:W3:Y:S01]  /*0320*/  LDG.E.128 R16, desc[UR4][R16.64] ;  /* 0x0000000410107981 */ /* 0x000ee2000c1e1d00 */
[----:B------:R-:W-:-:S04]  /*0330*/  SHF.L.U32 R23, R0, 0x2, RZ ;  /* 0x0000000200177819 */ /* 0x000fc800000006ff */
[----:B--2---:R-:W-:-:S04]  /*0340*/  LEA R23, P0, R2, R23, 0x6 ;  /* 0x0000001702177211 */ /* 0x004fc800078030ff */
[----:B------:R-:W-:Y:S02]  /*0350*/  LEA.HI.X R0, R2, RZ, R3, 0x6, P0 ;  /* 0x000000ff02007211 */ /* 0x000fe400000f3403 */
[----:B------:R-:W2:Y:S01]  /*0360*/  LDC.64 R2, c[0x0][0x390] ;  /* 0x0000e400ff027b82 */ /* 0x000ea20000000a00 */
[----:B0-----:R-:W-:Y:S01]  /*0370*/  LEA R22, P0, R23, UR6, 0x2 ;  /* 0x0000000617167c11 */ /* 0x001fe2000f8010ff */
[----:B---3--:R-:W-:Y:S01]  /*0380*/  FMUL.FTZ R27, R8, R16 ;  /* 0x00000010081b7220 */ /* 0x008fe20000410000 */
[----:B------:R-:W-:Y:S02]  /*0390*/  FMUL.FTZ R9, R9, R17 ;  /* 0x0000001109097220 */ /* 0x000fe40000410000 */
[----:B------:R-:W-:Y:S01]  /*03a0*/  LEA.HI.X R23, R23, UR7, R0, 0x2, P0 ;  /* 0x0000000717177c11 */ /* 0x000fe200080f1400 */
[----:B-1----:R-:W-:Y:S01]  /*03b0*/  FMUL.FTZ R13, R10, R18 ;  /* 0x000000120a0d7220 */ /* 0x002fe20000410000 */
[----:B------:R-:W-:Y:S01]  /*03c0*/  FMUL.FTZ R11, R11, R19 ;  /* 0x000000130b0b7220 */ /* 0x000fe20000410000 */
[----:B------:R-:W-:Y:S01]  /*03d0*/  FMUL.FTZ R4, R4, R16 ;  /* 0x0000001004047220 */ /* 0x000fe20000410000 */
[----:B------:R-:W-:Y:S01]  /*03e0*/  FMUL.FTZ R5, R5, R17 ;  /* 0x0000001105057220 */ /* 0x000fe20000410000 */
[----:B------:R-:W-:Y:S01]  /*03f0*/  FMUL.FTZ R6, R6, R18 ;  /* 0x0000001206067220 */ /* 0x000fe20000410000 */
[----:B------:R-:W-:Y:S01]  /*0400*/  FMUL.FTZ R7, R7, R19 ;  /* 0x0000001307077220 */ /* 0x000fe20000410000 */
[----:B------:R-:W-:Y:S04]  /*0410*/  REDG.E.ADD.F32.FTZ.RN.STRONG.GPU desc[UR4][R22.64], R27 ;  /* 0x0000001b160079a6 */ /* 0x000fe8000c12f304 */
[----:B------:R-:W-:Y:S04]  /*0420*/  REDG.E.ADD.F32.FTZ.RN.STRONG.GPU desc[UR4][R22.64+0x4], R9 ;  /* 0x00000409160079a6 */ /* 0x000fe8000c12f304 */
[----:B------:R-:W-:Y:S01]  /*0430*/  REDG.E.ADD.F32.FTZ.RN.STRONG.GPU desc[UR4][R22.64+0x8], R13 ;  /* 0x0000080d160079a6 */ /* 0x000fe2000c12f304 */
[----:B--2---:R-:W-:-:S03]  /*0440*/  IMAD.WIDE R2, R25, 0x10, R2 ;  /* 0x0000001019027825 */ /* 0x004fc600078e0202 */
[----:B------:R-:W-:Y:S04]  /*0450*/  REDG.E.ADD.F32.FTZ.RN.STRONG.GPU desc[UR4][R22.64+0xc], R11 ;  /* 0x00000c0b160079a6 */ /* 0x000fe8000c12f304 */
[----:B------:R-:W-:Y:S01]  /*0460*/  STG.E.128 desc[UR4][R2.64], R4 ;  /* 0x0000000402007986 */ /* 0x000fe2000c101d04 */
[----:B------:R-:W-:Y:S05]  /*0470*/  EXIT ;  /* 0x000000000000794d */ /* 0x000fea0003800000 */
.L_x_27:
        /* <DEDUP_REMOVED lines=16> */
.L_x_81:


//--------------------- .text._Z22index_mul_2d_grad_halfPN3c104HalfES1_PKS0_S3_S3_PKlll --------------------------
	.section	.text._Z22index_mul_2d_grad_halfPN3c104HalfES1_PKS0_S3_S3_PKlll,"ax",@progbits
	.align	128
        .global         _Z22index_mul_2d_grad_halfPN3c104HalfES1_PKS0_S3_S3_PKlll
        .type           _Z22index_mul_2d_grad_halfPN3c104HalfES1_PKS0_S3_S3_PKlll,@function
        .size           _Z22index_mul_2d_grad_halfPN3c104HalfES1_PKS0_S3_S3_PKlll,(.L_x_75 - _Z22index_mul_2d_grad_halfPN3c104HalfES1_PKS0_S3_S3_PKlll)
        .other          _Z22index_mul_2d_grad_halfPN3c104HalfES1_PKS0_S3_S3_PKlll,@"STO_CUDA_ENTRY STV_DEFAULT"
_Z22index_mul_2d_grad_halfPN3c104HalfES1_PKS0_S3_S3_PKlll:
.text._Z22index_mul_2d_grad_halfPN3c104HalfES1_PKS0_S3_S3_PKlll:
        /* <DEDUP_REMOVED lines=54> */
[----:B------:R-:W-:-:S05]  /*0360*/  @!P2 LOP3.LUT R7, RZ, UR6, RZ, 0x33, !PT ;  /* 0x00000006ff07ac12 */ /* 0x000fca000f8e33ff */
[----:B------:R-:W-:Y:S01]  /*0370*/  IMAD.MOV.U32 R4, RZ, RZ, R7 ;  /* 0x000000ffff047224 */ /* 0x000fe200078e0007 */
[----:B------:R-:W-:Y:S06]  /*0380*/  BRA `(.L_x_30) ;  /* 0x0000000000087947 */ /* 0x000fec0003800000 */
.L_x_29:
[----:B------:R-:W-:-:S07]  /*0390*/  MOV R6, 0x3b0 ;  /* 0x000003b000067802 */ /* 0x000fce0000000f00 */
[----:B-----5:R-:W-:Y:S05]  /*03a0*/  CALL.REL.NOINC `($__internal_2_$__cuda_sm20_div_u64) ;  /* 0x0000001000347944 */ /* 0x020fea0003c00000 */
.L_x_30:
[----:B------:R-:W-:Y:S05]  /*03b0*/  BSYNC.RECONVERGENT B0 ;  /* 0x0000000000007941 */ /* 0x000fea0003800200 */
.L_x_28:
        /* <DEDUP_REMOVED lines=9> */
[----:B------:R-:W-:-:S04]  /*0450*/  IADD3 R5, P0, PT, RZ, -R5, RZ ;  /* 0x80000005ff057210 */ /* 0x000fc80007f1e0ff */
[----:B------:R-:W-:-:S09]  /*0460*/  IADD3.X R16, PT, PT, RZ, -0x1, RZ, P0, !PT ;  /* 0xffffffffff107810 */ /* 0x000fd200007fe4ff */
.L_x_35:
[----:B------:R-:W0:Y:S01]  /*0470*/  LDCU.64 UR10, c[0x0][0x3b8] ;  /* 0x00007700ff0a77ac */ /* 0x000e220008000a00 */
[----:B------:R-:W-:Y:S01]  /*0480*/  IMAD.U32 R25, RZ, RZ, UR4 ;  /* 0x00000004ff197e24 */ /* 0x000fe2000f8e00ff */
[----:B------:R-:W1:Y:S01]  /*0490*/  LDCU.128 UR12, c[0x0][0x390] ;  /* 0x00007200ff0c77ac */ /* 0x000e620008000c00 */
[----:B0----5:R-:W-:Y:S02]  /*04a0*/  IMAD R11, R9, UR10, RZ ;  /* 0x0000000a090b7c24 */ /* 0x021fe4000f8e02ff */
[----:B------:R-:W-:Y:S02]  /*04b0*/  IMAD R10, R0, UR10, RZ ;  /* 0x0000000a000a7c24 */ /* 0x000fe4000f8e02ff */
[----:B------:R-:W-:-:S04]  /*04c0*/  IMAD.WIDE.U32 R14, R8, UR10, R24 ;  /* 0x0000000a080e7c25 */ /* 0x000fc8000f8e0018 */
[----:B------:R-:W-:-:S04]  /*04d0*/  IMAD.WIDE.U32 R6, R3, UR10, R24 ;  /* 0x0000000a03067c25 */ /* 0x000fc8000f8e0018 */
[----:B------:R-:W-:Y:S02]  /*04e0*/  IMAD R11, R8, UR11, R11 ;  /* 0x0000000b080b7c24 */ /* 0x000fe4000f8e020b */
[----:B------:R-:W-:Y:S01]  /*04f0*/  IMAD R13, R3, UR11, R10 ;  /* 0x0000000b030d7c24 */ /* 0x000fe2000f8e020a */
[----:B------:R-:W0:Y:S01]  /*0500*/  LDCU.64 UR10, c[0x0][0x3a0] ;  /* 0x00007400ff0a77ac */ /* 0x000e220008000a00 */
[----:B------:R-:W-:Y:S02]  /*0510*/  IMAD.IADD R11, R15, 0x1, R11 ;  /* 0x000000010f0b7824 */ /* 0x000fe400078e020b */
[----:B------:R-:W-:Y:S02]  /*0520*/  IMAD.IADD R13, R7, 0x1, R13 ;  /* 0x00000001070d7824 */ /* 0x000fe400078e020d */
[C---:B------:R-:W-:Y:S01]  /*0530*/  IMAD.SHL.U32 R15, R14.reuse, 0x2, RZ ;  /* 0x000000020e0f7824 */ /* 0x040fe200078e00ff */
[----:B------:R-:W-:Y:S01]  /*0540*/  SHF.L.U64.HI R14, R14, 0x1, R11 ;  /* 0x000000010e0e7819 */ /* 0x000fe2000001020b */
[C---:B------:R-:W-:Y:S01]  /*0550*/  IMAD.SHL.U32 R12, R6.reuse, 0x2, RZ ;  /* 0x00000002060c7824 */ /* 0x040fe200078e00ff */
[----:B------:R-:W-:-:S02]  /*0560*/  SHF.L.U64.HI R13, R6, 0x1, R13 ;  /* 0x00000001060d7819 */ /* 0x000fc4000001020d */
[----:B-1----:R-:W-:Y:S02]  /*0570*/  IADD3 R18, P0, PT, R15, UR14, RZ ;  /* 0x0000000e0f127c10 */ /* 0x002fe4000ff1e0ff */
[----:B------:R-:W-:Y:S02]  /*0580*/  IADD3 R6, P1, PT, R12, UR12, RZ ;  /* 0x0000000c0c067c10 */ /* 0x000fe4000ff3e0ff */
[----:B------:R-:W-:Y:S02]  /*0590*/  IADD3.X R19, PT, PT, R14, UR15, RZ, P0, !PT ;  /* 0x0000000f0e137c10 */ /* 0x000fe400087fe4ff */
[----:B------:R-:W-:Y:S01]  /*05a0*/  IADD3.X R7, PT, PT, R13, UR13, RZ, P1, !PT ;  /* 0x0000000d0d077c10 */ /* 0x000fe20008ffe4ff */
[----:B------:R-:W1:Y:S02]  /*05b0*/  LDCU.128 UR12, c[0x0][0x380] ;  /* 0x00007000ff0c77ac */ /* 0x000e640008000c00 */
[----:B------:R-:W2:Y:S04]  /*05c0*/  LDG.E.U16 R18, desc[UR8][R18.64] ;  /* 0x0000000812127981 */ /* 0x000ea8000c1e1500 */
[----:B------:R3:W4:Y:S01]  /*05d0*/  LDG.E.U16 R6, desc[UR8][R6.64] ;  /* 0x0000000806067981 */ /* 0x000722000c1e1500 */
[----:B0-----:R-:W-:-:S04]  /*05e0*/  IADD3 R10, P0, PT, R12, UR10, RZ ;  /* 0x0000000a0c0a7c10 */ /* 0x001fc8000ff1e0ff */
[----:B------:R-:W-:-:S05]  /*05f0*/  IADD3.X R11, PT, PT, R13, UR11, RZ, P0, !PT ;  /* 0x0000000b0d0b7c10 */ /* 0x000fca00087fe4ff */
[----:B------:R0:W4:Y:S01]  /*0600*/  LDG.E.U16 R10, desc[UR8][R10.64] ;  /* 0x000000080a0a7981 */ /* 0x000122000c1e1500 */
[----:B-1----:R-:W-:Y:S02]  /*0610*/  IADD3 R12, P0, PT, R12, UR14, RZ ;  /* 0x0000000e0c0c7c10 */ /* 0x002fe4000ff1e0ff */
[----:B------:R-:W-:Y:S02]  /*0620*/  IADD3 R15, P1, PT, R15, UR12, RZ ;  /* 0x0000000c0f0f7c10 */ /* 0x000fe4000ff3e0ff */
[----:B------:R-:W-:Y:S02]  /*0630*/  IADD3.X R13, PT, PT, R13, UR15, RZ, P0, !PT ;  /* 0x0000000f0d0d7c10 */ /* 0x000fe400087fe4ff */
[----:B---3--:R-:W-:Y:S02]  /*0640*/  IADD3.X R7, PT, PT, R14, UR13, RZ, P1, !PT ;  /* 0x0000000d0e077c10 */ /* 0x008fe40008ffe4ff */
[----:B0-----:R-:W-:-:S04]  /*0650*/  LOP3.LUT R11, R15, 0x2, RZ, 0xc0, !PT ;  /* 0x000000020f0b7812 */ /* 0x001fc800078ec0ff */
[----:B------:R-:W-:Y:S01]  /*0660*/  ISETP.EQ.U32.AND P0, PT, R11, RZ, PT ;  /* 0x000000ff0b00720c */ /* 0x000fe20003f02070 */
[----:B------:R-:W-:Y:S01]  /*0670*/  IMAD.MOV.U32 R11, RZ, RZ, 0x3254 ;  /* 0x00003254ff0b7424 */ /* 0x000fe200078e00ff */
[----:B------:R-:W-:Y:S04]  /*0680*/  BSSY.RECONVERGENT B1, `(.L_x_33) ;  /* 0x0000013000017945 */ /* 0x000fe80003800200 */
[----:B------:R-:W-:Y:S01]  /*0690*/  SEL R14, R11, 0x7610, P0 ;  /* 0x000076100b0e7807 */ /* 0x000fe20000000000 */
[----:B--2---:R-:W-:Y:S02]  /*06a0*/  HADD2.F32 R17, -RZ, R18.H0_H0 ;  /* 0x20000012ff117230 */ /* 0x004fe40000004100 */
[----:B----4-:R-:W-:-:S05]  /*06b0*/  HADD2.F32 R20, -RZ, R6.H0_H0 ;  /* 0x20000006ff147230 */ /* 0x010fca0000004100 */
[----:B------:R-:W-:-:S05]  /*06c0*/  FMUL.FTZ R17, R17, R20 ;  /* 0x0000001411117220 */ /* 0x000fca0000410000 */
[----:B------:R-:W-:Y:S02]  /*06d0*/  F2FP.F16.F32.PACK_AB R17, RZ, R17 ;  /* 0x00000011ff11723e */ /* 0x000fe400000000ff */
[----:B------:R-:W-:Y:S02]  /*06e0*/  LOP3.LUT R6, R15, 0xfffffffd, RZ, 0xc0, !PT ;  /* 0xfffffffd0f067812 */ /* 0x000fe400078ec0ff */
[----:B------:R-:W-:-:S05]  /*06f0*/  PRMT R18, R17, 0x7610, R18 ;  /* 0x0000761011127816 */ /* 0x000fca0000000012 */
[----:B------:R0:W-:Y:S04]  /*0700*/  STG.E.U16 desc[UR8][R12.64], R18 ;  /* 0x000000120c007986 */ /* 0x0001e8000c101508 */
[----:B------:R0:W5:Y:S01]  /*0710*/  LD.E R17, desc[UR8][R6.64] ;  /* 0x0000000806117980 */ /* 0x000162000c101900 */
[----:B------:R-:W-:-:S05]  /*0720*/  HADD2.F32 R10, -RZ, R10.H0_H0 ;  /* 0x2000000aff0a7230 */ /* 0x000fca0000004100 */
[----:B------:R-:W-:-:S05]  /*0730*/  FMUL.FTZ R10, R10, R20 ;  /* 0x000000140a0a7220 */ /* 0x000fca0000410000 */
[----:B0-----:R-:W-:-:S07]  /*0740*/  F2FP.F16.F32.PACK_AB R11, RZ, R10 ;  /* 0x0000000aff0b723e */ /* 0x001fce00000000ff */
.L_x_34:
[----:B-----5:R-:W-:-:S05]  /*0750*/  HADD2 R10, R17, R11.H0_H0 ;  /* 0x2000000b110a7230 */ /* 0x020fca0000000000 */
[----:B------:R-:W-:-:S06]  /*0760*/  PRMT R10, R17, R14, R10 ;  /* 0x0000000e110a7216 */ /* 0x000fcc000000000a */
[----:B------:R-:W2:Y:S02]  /*0770*/  ATOM.E.CAS.STRONG.GPU PT, R10, [R6], R17, R10 ;  /* 0x00000011060a738b */ /* 0x000ea400001ee10a */
[----:B--2---:R-:W-:Y:S01]  /*0780*/  ISETP.NE.U32.AND P0, PT, R10, R17, PT ;  /* 0x000000110a00720c */ /* 0x004fe20003f05070 */
[----:B------:R-:W-:-:S12]  /*0790*/  IMAD.MOV.U32 R17, RZ, RZ, R10 ;  /* 0x000000ffff117224 */ /* 0x000fd800078e000a */
[----:B------:R-:W-:Y:S05]  /*07a0*/  @P0 BRA `(.L_x_34) ;  /* 0xfffffffc00e80947 */ /* 0x000fea000383ffff */
[----:B------:R-:W-:Y:S05]  /*07b0*/  BSYNC.RECONVERGENT B1 ;  /* 0x0000000000017941 */ /* 0x000fea0003800200 */
.L_x_33:
[----:B------:R-:W-:Y:S01]  /*07c0*/  IADD3 R5, P0, PT, R5, 0x1, RZ ;  /* 0x0000000105057810 */ /* 0x000fe20007f1e0ff */
[----:B------:R-:W-:-:S04]  /*07d0*/  VIADD R24, R24, UR6 ;  /* 0x0000000618187c36 */ /* 0x000fc80008000000 */
[----:B------:R-:W-:Y:S01]  /*07e0*/  IMAD.X R16, RZ, RZ, R16, P0 ;  /* 0x000000ffff107224 */ /* 0x000fe200000e0610 */
[----:B------:R-:W-:-:S04]  /*07f0*/  ISETP.NE.U32.AND P0, PT, R5, RZ, PT ;  /* 0x000000ff0500720c */ /* 0x000fc80003f05070 */
[----:B------:R-:W-:-:S13]  /*0800*/  ISETP.NE.AND.EX P0, PT, R16, RZ, PT, P0 ;  /* 0x000000ff1000720c */ /* 0x000fda0003f05300 */
[----:B------:R-:W-:Y:S05]  /*0810*/  @P0 BRA `(.L_x_35) ;  /* 0xfffffffc00140947 */ /* 0x000fea000383ffff */
.L_x_32:
[----:B------:R-:W-:Y:S05]  /*0820*/  BSYNC.RECONVERGENT B0 ;  /* 0x0000000000007941 */ /* 0x000fea0003800200 */
.L_x_31:
[----:B------:R-:W-:-:S04]  /*0830*/  ISETP.GE.U32.AND P0, PT, R2, 0x3, PT ;  /* 0x000000030200780c */ /* 0x000fc80003f06070 */
[----:B------:R-:W-:-:S13]  /*0840*/  ISETP.GE.U32.AND.EX P0, PT, R4, RZ, PT, P0 ;  /* 0x000000ff0400720c */ /* 0x000fda0003f06100 */
[----:B------:R-:W-:Y:S05]  /*0850*/  @!P0 EXIT ;  /* 0x000000000000894d */ /* 0x000fea0003800000 */
.L_x_44:
[----:B------:R-:W0:Y:S01]  /*0860*/  LDC.64 R10, c[0x0][0x3b8] ;  /* 0x0000ee00ff0a7b82 */ /* 0x000e220000000a00 */
[----:B------:R-:W-:Y:S01]  /*0870*/  IMAD.U32 R25, RZ, RZ, UR4 ;  /* 0x00000004ff197e24 */ /* 0x000fe2000f8e00ff */
[----:B------:R-:W-:-:S06]  /*0880*/  SHF.R.S32.HI R5, RZ, 0x1f, R3 ;  /* 0x0000001fff057819 */ /* 0x000fcc0000011403 */
[----:B------:R-:W1:Y:S08]  /*0890*/  LDC.64 R12, c[0x0][0x398] ;  /* 0x0000e600ff0c7b82 */ /* 0x000e700000000a00 */
[----:B------:R-:W2:Y:S01]  /*08a0*/  LDC.64 R14, c[0x0][0x390] ;  /* 0x0000e400ff0e7b82 */ /* 0x000ea20000000a00 */
[----:B0----5:R-:W-:-:S07]  /*08b0*/  IMAD R0, R9, R10, RZ ;  /* 0x0000000a09007224 */ /* 0x021fce00078e02ff */
[----:B------:R-:W0:Y:S01]  /*08c0*/  LDC.64 R18, c[0x0][0x388] ;  /* 0x0000e200ff127b82 */ /* 0x000e220000000a00 */
[----:B------:R-:W-:-:S04]  /*08d0*/  IMAD.WIDE.U32 R26, R8, R10, R24 ;  /* 0x0000000a081a7225 */ /* 0x000fc800078e0018 */
[----:B------:R-:W-:Y:S02]  /*08e0*/  IMAD R0, R8, R11, R0 ;  /* 0x0000000b08007224 */ /* 0x000fe400078e0200 */
[-C--:B------:R-:W-:Y:S01]  /*08f0*/  IMAD R2, R5, R10.reuse, RZ ;  /* 0x0000000a05027224 */ /* 0x080fe200078e02ff */
[----:B------:R-:W3:Y:S01]  /*0900*/  LDC.64 R20, c[0x0][0x380] ;  /* 0x0000e000ff147b82 */ /* 0x000ee20000000a00 */
[----:B------:R-:W-:Y:S01]  /*0910*/  IMAD.SHL.U32 R7, R26, 0x2, RZ ;  /* 0x000000021a077824 */ /* 0x000fe200078e00ff */
[----:B------:R-:W-:Y:S01]  /*0920*/  IADD3 R17, PT, PT, R0, R27, RZ ;  /* 0x0000001b00117210 */ /* 0x000fe20007ffe0ff */
[----:B------:R-:W-:-:S03]  /*0930*/  IMAD.WIDE.U32 R22, R3, R10, R24 ;  /* 0x0000000a03167225 */ /* 0x000fc600078e0018 */
[----:B------:R-:W-:Y:S01]  /*0940*/  SHF.L.U64.HI R26, R26, 0x1, R17 ;  /* 0x000000011a1a7819 */ /* 0x000fe20000010211 */
[----:B------:R-:W-:Y:S01]  /*0950*/  IMAD R2, R3, R11, R2 ;  /* 0x0000000b03027224 */ /* 0x000fe200078e0202 */
[----:B-1----:R-:W-:-:S03]  /*0960*/  IADD3 R16, P0, PT, R7, R12, RZ ;  /* 0x0000000c07107210 */ /* 0x002fc60007f1e0ff */
[----:B------:R-:W-:Y:S02]  /*0970*/  IMAD.IADD R5, R2, 0x1, R23 ;  /* 0x0000000102057824 */ /* 0x000fe400078e0217 */
[----:B------:R-:W-:Y:S02]  /*0980*/  IMAD.SHL.U32 R23, R22, 0x2, RZ ;  /* 0x0000000216177824 */ /* 0x000fe400078e00ff */
[----:B------:R-:W-:Y:S01]  /*0990*/  IMAD.X R17, R26, 0x1, R13, P0 ;  /* 0x000000011a117824 */ /* 0x000fe200000e060d */
[----:B------:R-:W-:Y:S02]  /*09a0*/  SHF.L.U64.HI R22, R22, 0x1, R5 ;  /* 0x0000000116167819 */ /* 0x000fe40000010205 */
[----:B--2---:R-:W-:Y:S02]  /*09b0*/  IADD3 R28, P1, PT, R23, R14, RZ ;  /* 0x0000000e171c7210 */ /* 0x004fe40007f3e0ff */
[----:B------:R1:W2:Y:S03]  /*09c0*/  LDG.E.U16 R6, desc[UR8][R16.64] ;  /* 0x0000000810067981 */ /* 0x0002a6000c1e1500 */
[----:B------:R-:W-:-:S05]  /*09d0*/  IMAD.X R29, R22, 0x1, R15, P1 ;  /* 0x00000001161d7824 */ /* 0x000fca00008e060f */
[----:B------:R-:W4:Y:S01]  /*09e0*/  LDG.E.U16 R25, desc[UR8][R28.64] ;  /* 0x000000081c197981 */ /* 0x000f22000c1e1500 */
[----:B-1----:R-:W1:Y:S02]  /*09f0*/  LDC.64 R16, c[0x0][0x3a0] ;  /* 0x0000e800ff107b82 */ /* 0x002e640000000a00 */
[----:B-1----:R-:W-:-:S05]  /*0a00*/  IADD3 R4, P0, PT, R23, R16, RZ ;  /* 0x0000001017047210 */ /* 0x002fca0007f1e0ff */
[----:B------:R-:W-:-:S05]  /*0a10*/  IMAD.X R5, R22, 0x1, R17, P0 ;  /* 0x0000000116057824 */ /* 0x000fca00000e0611 */
[----:B------:R1:W4:Y:S01]  /*0a20*/  LDG.E.U16 R4, desc[UR8][R4.64] ;  /* 0x0000000804047981 */ /* 0x000322000c1e1500 */
[----:B---3--:R-:W-:Y:S01]  /*0a30*/  IADD3 R27, P1, PT, R7, R20, RZ ;  /* 0x00000014071b7210 */ /* 0x008fe20007f3e0ff */
[----:B------:R-:W-:Y:S01]  /*0a40*/  BSSY.RECONVERGENT B0, `(.L_x_36) ;  /* 0x0000019000007945 */ /* 0x000fe20003800200 */
[----:B--2---:R-:W-:Y:S02]  /*0a50*/  HADD2.F32 R6, -RZ, R6.H0_H0 ;  /* 0x20000006ff067230 */ /* 0x004fe40000004100 */
[----:B----4-:R-:W-:-:S05]  /*0a60*/  HADD2.F32 R25, -RZ, R25.H0_H0 ;  /* 0x20000019ff197230 */ /* 0x010fca0000004100 */
[----:B-1----:R-:W-:Y:S01]  /*0a70*/  FMUL.FTZ R5, R6, R25 ;  /* 0x0000001906057220 */ /* 0x002fe20000410000 */
[----:B0-----:R-:W-:-:S04]  /*0a80*/  IADD3 R6, P0, PT, R23, R18, RZ ;  /* 0x0000001217067210 */ /* 0x001fc80007f1e0ff */
[----:B------:R-:W-:Y:S01]  /*0a90*/  F2FP.F16.F32.PACK_AB R5, RZ, R5 ;  /* 0x00000005ff05723e */ /* 0x000fe200000000ff */
[----:B------:R-:W-:Y:S01]  /*0aa0*/  IMAD.X R7, R22, 0x1, R19, P0 ;  /* 0x0000000116077824 */ /* 0x000fe200000e0613 */
[----:B------:R-:W-:Y:S01]  /*0ab0*/  LOP3.LUT R22, R27, 0xfffffffd, RZ, 0xc0, !PT ;  /* 0xfffffffd1b167812 */ /* 0x000fe200078ec0ff */
[----:B------:R-:W-:Y:S01]  /*0ac0*/  IMAD.X R23, R26, 0x1, R21, P1 ;  /* 0x000000011a177824 */ /* 0x000fe200008e0615 */
[----:B------:R-:W-:-:S05]  /*0ad0*/  PRMT R28, R5, 0x7610, R28 ;  /* 0x00007610051c7816 */ /* 0x000fca000000001c */
[----:B------:R0:W-:Y:S04]  /*0ae0*/  STG.E.U16 desc[UR8][R6.64], R28 ;  /* 0x0000001c06007986 */ /* 0x0001e8000c101508 */
[----:B------:R0:W5:Y:S01]  /*0af0*/  LD.E R5, desc[UR8][R22.64] ;  /* 0x0000000816057980 */ /* 0x000162000c101900 */
[----:B------:R-:W-:-:S04]  /*0b00*/  LOP3.LUT R26, R27, 0x2, RZ, 0xc0, !PT ;  /* 0x000000021b1a7812 */ /* 0x000fc800078ec0ff */
[----:B------:R-:W-:Y:S01]  /*0b10*/  ISETP.EQ.U32.AND P0, PT, R26, RZ, PT ;  /* 0x000000ff1a00720c */ /* 0x000fe20003f02070 */
[----:B------:R-:W-:-:S05]  /*0b20*/  HADD2.F32 R4, -RZ, R4.H0_H0 ;  /* 0x20000004ff047230 */ /* 0x000fca0000004100 */
[----:B------:R-:W-:Y:S01]  /*0b30*/  FMUL.FTZ R25, R4, R25 ;  /* 0x0000001904197220 */ /* 0x000fe20000410000 */
[----:B------:R-:W-:-:S04]  /*0b40*/  IMAD.MOV.U32 R4, RZ, RZ, 0x3254 ;  /* 0x00003254ff047424 */ /* 0x000fc800078e00ff */
[----:B------:R-:W-:Y:S02]  /*0b50*/  F2FP.F16.F32.PACK_AB R25, RZ, R25 ;  /* 0x00000019ff19723e */ /* 0x000fe400000000ff */
[----:B0-----:R-:W-:-:S07]  /*0b60*/  SEL R26, R4, 0x7610, P0 ;  /* 0x00007610041a7807 */ /* 0x001fce0000000000 */
.L_x_37:
[----:B-----5:R-:W-:-:S05]  /*0b70*/  HADD2 R6, R5, R25.H0_H0 ;  /* 0x2000001905067230 */ /* 0x020fca0000000000 */
[----:B------:R-:W-:-:S06]  /*0b80*/  PRMT R6, R5, R26, R6 ;  /* 0x0000001a05067216 */ /* 0x000fcc0000000006 */
[----:B------:R-:W2:Y:S02]  /*0b90*/  ATOM.E.CAS.STRONG.GPU PT, R6, [R22], R5, R6 ;  /* 0x000000051606738b */ /* 0x000ea400001ee106 */
[----:B--2---:R-:W-:Y:S01]  /*0ba0*/  ISETP.NE.U32.AND P0, PT, R6, R5, PT ;  /* 0x000000050600720c */ /* 0x004fe20003f05070 */
[----:B------:R-:W-:-:S12]  /*0bb0*/  IMAD.MOV.U32 R5, RZ, RZ, R6 ;  /* 0x000000ffff057224 */ /* 0x000fd800078e0006 */
[----:B------:R-:W-:Y:S05]  /*0bc0*/  @P0 BRA `(.L_x_37) ;  /* 0xfffffffc00e80947 */ /* 0x000fea000383ffff */
[----:B------:R-:W-:Y:S05]  /*0bd0*/  BSYNC.RECONVERGENT B0 ;  /* 0x0000000000007941 */ /* 0x000fea0003800200 */
.L_x_36:
[----:B------:R-:W-:Y:S01]  /*0be0*/  IADD3 R22, PT, PT, R24, UR6, RZ ;  /* 0x0000000618167c10 */ /* 0x000fe2000fffe0ff */
[----:B------:R-:W-:-:S04]  /*0bf0*/  IMAD.MOV.U32 R23, RZ, RZ, RZ ;  /* 0x000000ffff177224 */ /* 0x000fc800078e00ff */
[----:B------:R-:W-:-:S04]  /*0c00*/  IMAD.WIDE.U32 R24, R8, R10, R22 ;  /* 0x0000000a08187225 */ /* 0x000fc800078e0016 */
[----:B------:R-:W-:Y:S02]  /*0c10*/  IMAD.IADD R5, R0, 0x1, R25 ;  /* 0x0000000100057824 */ /* 0x000fe400078e0219 */
[C---:B------:R-:W-:Y:S02]  /*0c20*/  IMAD.SHL.U32 R7, R24.reuse, 0x2, RZ ;  /* 0x0000000218077824 */ /* 0x040fe400078e00ff */
[----:B------:R-:W-:Y:S01]  /*0c30*/  IMAD.WIDE.U32 R26, R3, R10, R22 ;  /* 0x0000000a031a7225 */ /* 0x000fe200078e0016 */
[----:B------:R-:W-:Y:S02]  /*0c40*/  SHF.L.U64.HI R6, R24, 0x1, R5 ;  /* 0x0000000118067819 */ /* 0x000fe40000010205 */
[----:B------:R-:W-:Y:S01]  /*0c50*/  IADD3 R24, P0, PT, R7, R12, RZ ;  /* 0x0000000c07187210 */ /* 0x000fe20007f1e0ff */
[----:B------:R-:W-:Y:S02]  /*0c60*/  IMAD.IADD R5, R2, 0x1, R27 ;  /* 0x0000000102057824 */ /* 0x000fe400078e021b */
[----:B------:R-:W-:-:S02]  /*0c70*/  IMAD.SHL.U32 R29, R26, 0x2, RZ ;  /* 0x000000021a1d7824 */ /* 0x000fc400078e00ff */
[----:B------:R-:W-:Y:S01]  /*0c80*/  IMAD.X R25, R6, 0x1, R13, P0 ;  /* 0x0000000106197824 */ /* 0x000fe200000e060d */
[----:B------:R-:W-:-:S04]  /*0c90*/  SHF.L.U64.HI R28, R26, 0x1, R5 ;  /* 0x000000011a1c7819 */ /* 0x000fc80000010205 */
[----:B------:R0:W2:Y:S02]  /*0ca0*/  LDG.E.U16 R5, desc[UR8][R24.64] ;  /* 0x0000000818057981 */ /* 0x0000a4000c1e1500 */
[----:B0-----:R-:W-:-:S05]  /*0cb0*/  IADD3 R24, P0, PT, R29, R16, RZ ;  /* 0x000000101d187210 */ /* 0x001fca0007f1e0ff */
[----:B------:R-:W-:Y:S01]  /*0cc0*/  IMAD.X R25, R28, 0x1, R17, P0 ;  /* 0x000000011c197824 */ /* 0x000fe200000e0611 */
[----:B------:R-:W-:-:S04]  /*0cd0*/  IADD3 R26, P0, PT, R29, R14, RZ ;  /* 0x0000000e1d1a7210 */ /* 0x000fc80007f1e0ff */
[----:B------:R-:W3:Y:S01]  /*0ce0*/  LDG.E.U16 R24, desc[UR8][R24.64] ;  /* 0x0000000818187981 */ /* 0x000ee2000c1e1500 */
[----:B------:R-:W-:-:S06]  /*0cf0*/  IMAD.X R27, R28, 0x1, R15, P0 ;  /* 0x000000011c1b7824 */ /* 0x000fcc00000e060f */
[----:B------:R2:W4:Y:S01]  /*0d00*/  LDG.E.U16 R27, desc[UR8][R26.64] ;  /* 0x000000081a1b7981 */ /* 0x000522000c1e1500 */
[----:B------:R-:W-:Y:S01]  /*0d10*/  BSSY.RECONVERGENT B0, `(.L_x_38) ;  /* 0x0000018000007945 */ /* 0x000fe20003800200 */
[----:B--2---:R-:W-:Y:S02]  /*0d20*/  HADD2.F32 R26, -RZ, R5.H0_H0 ;  /* 0x20000005ff1a7230 */ /* 0x004fe40000004100 */
[----:B---3--:R-:W-:Y:S02]  /*0d30*/  HADD2.F32 R24, -RZ, R24.H0_H0 ;  /* 0x20000018ff187230 */ /* 0x008fe40000004100 */
[----:B----4-:R-:W-:-:S05]  /*0d40*/  HADD2.F32 R5, -RZ, R27.H0_H0 ;  /* 0x2000001bff057230 */ /* 0x010fca0000004100 */
[-C--:B------:R-:W-:Y:S01]  /*0d50*/  FMUL.FTZ R27, R26, R5.reuse ;  /* 0x000000051a1b7220 */ /* 0x080fe20000410000 */
[----:B------:R-:W-:Y:S01]  /*0d60*/  IADD3 R26, P0, PT, R29, R18, RZ ;  /* 0x000000121d1a7210 */ /* 0x000fe20007f1e0ff */
[----:B------:R-:W-:-:S03]  /*0d70*/  FMUL.FTZ R24, R24, R5 ;  /* 0x0000000518187220 */ /* 0x000fc60000410000 */
[----:B------:R-:W-:Y:S01]  /*0d80*/  F2FP.F16.F32.PACK_AB R25, RZ, R27 ;  /* 0x0000001bff19723e */ /* 0x000fe200000000ff */
[----:B------:R-:W-:-:S05]  /*0d90*/  IMAD.X R27, R28, 0x1, R19, P0 ;  /* 0x000000011c1b7824 */ /* 0x000fca00000e0613 */
[----:B------:R0:W-:Y:S02]  /*0da0*/  STG.E.U16 desc[UR8][R26.64], R25 ;  /* 0x000000191a007986 */ /* 0x0001e4000c101508 */
[----:B0-----:R-:W-:-:S04]  /*0db0*/  IADD3 R25, P0, PT, R7, R20, RZ ;  /* 0x0000001407197210 */ /* 0x001fc80007f1e0ff */
[C---:B------:R-:W-:Y:S01]  /*0dc0*/  LOP3.LUT R5, R25.reuse, 0x2, RZ, 0xc0, !PT ;  /* 0x0000000219057812 */ /* 0x040fe200078ec0ff */
[----:B------:R-:W-:Y:S01]  /*0dd0*/  IMAD.X R7, R6, 0x1, R21, P0 ;  /* 0x0000000106077824 */ /* 0x000fe200000e0615 */
[----:B------:R-:W-:Y:S02]  /*0de0*/  LOP3.LUT R6, R25, 0xfffffffd, RZ, 0xc0, !PT ;  /* 0xfffffffd19067812 */ /* 0x000fe400078ec0ff */
[----:B------:R-:W-:Y:S02]  /*0df0*/  ISETP.EQ.U32.AND P0, PT, R5, RZ, PT ;  /* 0x000000ff0500720c */ /* 0x000fe40003f02070 */
[----:B------:R-:W-:Y:S01]  /*0e00*/  F2FP.F16.F32.PACK_AB R5, RZ, R24 ;  /* 0x00000018ff05723e */ /* 0x000fe200000000ff */
[----:B------:R0:W5:Y:S01]  /*0e10*/  LD.E R29, desc[UR8][R6.64] ;  /* 0x00000008061d7980 */ /* 0x000162000c101900 */
[----:B------:R-:W-:-:S09]  /*0e20*/  SEL R28, R4, 0x7610, P0 ;  /* 0x00007610041c7807 */ /* 0x000fd20000000000 */
.L_x_39:
[----:B-----5:R-:W-:-:S05]  /*0e30*/  HADD2 R24, R29, R5.H0_H0 ;  /* 0x200000051d187230 */ /* 0x020fca0000000000 */
[----:B------:R-:W-:-:S06]  /*0e40*/  PRMT R24, R29, R28, R24 ;  /* 0x0000001c1d187216 */ /* 0x000fcc0000000018 */
[----:B------:R-:W2:Y:S02]  /*0e50*/  ATOM.E.CAS.STRONG.GPU PT, R24, [R6], R29, R24 ;  /* 0x0000001d0618738b */ /* 0x000ea400001ee118 */
[----:B--2---:R-:W-:Y:S02]  /*0e60*/  ISETP.NE.U32.AND P0, PT, R24, R29, PT ;  /* 0x0000001d1800720c */ /* 0x004fe40003f05070 */
[----:B------:R-:W-:-:S11]  /*0e70*/  MOV R29, R24 ;  /* 0x00000018001d7202 */ /* 0x000fd60000000f00 */
[----:B------:R-:W-:Y:S05]  /*0e80*/  @P0 BRA `(.L_x_39) ;  /* 0xfffffffc00e80947 */ /* 0x000fea000383ffff */
[----:B------:R-:W-:Y:S05]  /*0e90*/  BSYNC.RECONVERGENT B0 ;  /* 0x0000000000007941 */ /* 0x000fea0003800200 */
.L_x_38:
[----:B------:R-:W-:Y:S02]  /*0ea0*/  VIADD R22, R22, UR6 ;  /* 0x0000000616167c36 */ /* 0x000fe40008000000 */
[----:B------:R-:W-:Y:S02]  /*0eb0*/  IMAD.MOV.U32 R23, RZ, RZ, RZ ;  /* 0x000000ffff177224 */ /* 0x000fe400078e00ff */
[----:B------:R-:W-:-:S04]  /*0ec0*/  IMAD.WIDE.U32 R24, R8, R10, R22 ;  /* 0x0000000a08187225 */ /* 0x000fc800078e0016 */
[----:B------:R-:W-:Y:S02]  /*0ed0*/  IMAD.IADD R5, R0, 0x1, R25 ;  /* 0x0000000100057824 */ /* 0x000fe400078e0219 */
[C---:B0-----:R-:W-:Y:S02]  /*0ee0*/  IMAD.SHL.U32 R7, R24.reuse, 0x2, RZ ;  /* 0x0000000218077824 */ /* 0x041fe400078e00ff */
        /* <DEDUP_REMOVED lines=21> */
[----:B------:R-:W-:Y:S02]  /*1040*/  F2FP.F16.F32.PACK_AB R25, RZ, R27 ;  /* 0x0000001bff19723e */ /* 0x000fe400000000ff */
[----:B------:R-:W-:-:S05]  /*1050*/  IADD3.X R27, PT, PT, R28, R19, RZ, P0, !PT ;  /* 0x000000131c1b7210 */ /* 0x000fca00007fe4ff */
        /* <DEDUP_REMOVED lines=9> */
.L_x_41:
[----:B-----5:R-:W-:-:S05]  /*10f0*/  HADD2 R24, R29, R5.H0_H0 ;  /* 0x200000051d187230 */ /* 0x020fca0000000000 */
[----:B------:R-:W-:-:S06]  /*1100*/  PRMT R24, R29, R28, R24 ;  /* 0x0000001c1d187216 */ /* 0x000fcc0000000018 */
[----:B------:R-:W2:Y:S02]  /*1110*/  ATOM.E.CAS.STRONG.GPU PT, R24, [R6], R29, R24 ;  /* 0x0000001d0618738b */ /* 0x000ea400001ee118 */
[----:B--2---:R-:W-:Y:S01]  /*1120*/  ISETP.NE.U32.AND P0, PT, R24, R29, PT ;  /* 0x0000001d1800720c */ /* 0x004fe20003f05070 */
[----:B------:R-:W-:-:S12]  /*1130*/  IMAD.MOV.U32 R29, RZ, RZ, R24 ;  /* 0x000000ffff1d7224 */ /* 0x000fd800078e0018 */
[----:B------:R-:W-:Y:S05]  /*1140*/  @P0 BRA `(.L_x_41) ;  /* 0xfffffffc00e80947 */ /* 0x000fea000383ffff */
[----:B------:R-:W-:Y:S05]  /*1150*/  BSYNC.RECONVERGENT B0 ;  /* 0x0000000000007941 */ /* 0x000fea0003800200 */
.L_x_40:
[----:B------:R-:W-:Y:S02]  /*1160*/  VIADD R22, R22, UR6 ;  /* 0x0000000616167c36 */ /* 0x000fe40008000000 */
[----:B------:R-:W-:Y:S02]  /*1170*/  IMAD.MOV.U32 R23, RZ, RZ, RZ ;  /* 0x000000ffff177224 */ /* 0x000fe400078e00ff */
[----:B------:R-:W-:-:S04]  /*1180*/  IMAD.WIDE.U32 R24, R8, R10, R22 ;  /* 0x0000000a08187225 */ /* 0x000fc800078e0016 */
[----:B0-----:R-:W-:-:S04]  /*1190*/  IMAD.WIDE.U32 R6, R3, R10, R22 ;  /* 0x0000000a03067225 */ /* 0x001fc800078e0016 */
[----:B------:R-:W-:Y:S02]  /*11a0*/  IMAD.IADD R27, R0, 0x1, R25 ;  /* 0x00000001001b7824 */ /* 0x000fe400078e0219 */
[----:B------:R-:W-:Y:S02]  /*11b0*/  IMAD.IADD R25, R2, 0x1, R7 ;  /* 0x0000000102197824 */ /* 0x000fe400078e0207 */
[C---:B------:R-:W-:Y:S01]  /*11c0*/  IMAD.SHL.U32 R5, R24.reuse, 0x2, RZ ;  /* 0x0000000218057824 */ /* 0x040fe200078e00ff */
[----:B------:R-:W-:Y:S01]  /*11d0*/  SHF.L.U64.HI R24, R24, 0x1, R27 ;  /* 0x0000000118187819 */ /* 0x000fe2000001021b */
[C---:B------:R-:W-:Y:S01]  /*11e0*/  IMAD.SHL.U32 R7, R6.reuse, 0x2, RZ ;  /* 0x0000000206077824 */ /* 0x040fe200078e00ff */
[----:B------:R-:W-:Y:S02]  /*11f0*/  SHF.L.U64.HI R6, R6, 0x1, R25 ;  /* 0x0000000106067819 */ /* 0x000fe40000010219 */
[----:B------:R-:W-:Y:S02]  /*1200*/  IADD3 R12, P0, PT, R5, R12, RZ ;  /* 0x0000000c050c7210 */ /* 0x000fe40007f1e0ff */
[----:B------:R-:W-:-:S03]  /*1210*/  IADD3 R14, P1, PT, R7, R14, RZ ;  /* 0x0000000e070e7210 */ /* 0x000fc60007f3e0ff */
[----:B------:R-:W-:Y:S01]  /*1220*/  IMAD.X R13, R24, 0x1, R13, P0 ;  /* 0x00000001180d7824 */ /* 0x000fe200000e060d */
[----:B------:R-:W-:-:S04]  /*1230*/  IADD3.X R15, PT, PT, R6, R15, RZ, P1, !PT ;  /* 0x0000000f060f7210 */ /* 0x000fc80000ffe4ff */
[----:B------:R-:W2:Y:S04]  /*1240*/  LDG.E.U16 R12, desc[UR8][R12.64] ;  /* 0x000000080c0c7981 */ /* 0x000ea8000c1e1500 */
[----:B------:R-:W3:Y:S01]  /*1250*/  LDG.E.U16 R0, desc[UR8][R14.64] ;  /* 0x000000080e007981 */ /* 0x000ee2000c1e1500 */
[----:B------:R-:W-:-:S05]  /*1260*/  IADD3 R16, P0, PT, R7, R16, RZ ;  /* 0x0000001007107210 */ /* 0x000fca0007f1e0ff */
[----:B------:R-:W-:-:S05]  /*1270*/  IMAD.X R17, R6, 0x1, R17, P0 ;  /* 0x0000000106117824 */ /* 0x000fca00000e0611 */
[----:B------:R-:W4:Y:S01]  /*1280*/  LDG.E.U16 R16, desc[UR8][R16.64] ;  /* 0x0000000810107981 */ /* 0x000f22000c1e1500 */
[----:B------:R-:W-:Y:S02]  /*1290*/  IADD3 R18, P0, PT, R7, R18, RZ ;  /* 0x0000001207127210 */ /* 0x000fe40007f1e0ff */
[----:B------:R-:W-:-:S03]  /*12a0*/  IADD3 R5, P1, PT, R5, R20, RZ ;  /* 0x0000001405057210 */ /* 0x000fc60007f3e0ff */
[----:B------:R-:W-:Y:S01]  /*12b0*/  IMAD.X R19, R6, 0x1, R19, P0 ;  /* 0x0000000106137824 */ /* 0x000fe200000e0613 */
[----:B------:R-:W-:Y:S01]  /*12c0*/  BSSY.RECONVERGENT B0, `(.L_x_42) ;  /* 0x0000016000007945 */ /* 0x000fe20003800200 */
[----:B--2---:R-:W-:Y:S02]  /*12d0*/  HADD2.F32 R25, -RZ, R12.H0_H0 ;  /* 0x2000000cff197230 */ /* 0x004fe40000004100 */
[----:B---3--:R-:W-:-:S05]  /*12e0*/  HADD2.F32 R0, -RZ, R0.H0_H0 ;  /* 0x20000000ff007230 */ /* 0x008fca0000004100 */
[----:B------:R-:W-:-:S05]  /*12f0*/  FMUL.FTZ R25, R25, R0 ;  /* 0x0000000019197220 */ /* 0x000fca0000410000 */
[----:B------:R-:W-:Y:S01]  /*1300*/  F2FP.F16.F32.PACK_AB R2, RZ, R25 ;  /* 0x00000019ff02723e */ /* 0x000fe200000000ff */
[----:B------:R-:W-:Y:S01]  /*1310*/  IMAD.X R25, R24, 0x1, R21, P1 ;  /* 0x0000000118197824 */ /* 0x000fe200008e0615 */
[----:B------:R-:W-:Y:S02]  /*1320*/  LOP3.LUT R24, R5, 0xfffffffd, RZ, 0xc0, !PT ;  /* 0xfffffffd05187812 */ /* 0x000fe400078ec0ff */
[----:B------:R-:W-:-:S05]  /*1330*/  PRMT R6, R2, 0x7610, R6 ;  /* 0x0000761002067816 */ /* 0x000fca0000000006 */
[----:B------:R0:W-:Y:S04]  /*1340*/  STG.E.U16 desc[UR8][R18.64], R6 ;  /* 0x0000000612007986 */ /* 0x0001e8000c101508 */
[----:B------:R0:W5:Y:S01]  /*1350*/  LD.E R13, desc[UR8][R24.64] ;  /* 0x00000008180d7980 */ /* 0x000162000c101900 */
[----:B----4-:R-:W-:Y:S01]  /*1360*/  HADD2.F32 R7, -RZ, R16.H0_H0 ;  /* 0x20000010ff077230 */ /* 0x010fe20000004100 */
[----:B------:R-:W-:-:S04]  /*1370*/  LOP3.LUT R2, R5, 0x2, RZ, 0xc0, !PT ;  /* 0x0000000205027812 */ /* 0x000fc800078ec0ff */
[----:B------:R-:W-:Y:S01]  /*1380*/  FMUL.FTZ R7, R7, R0 ;  /* 0x0000000007077220 */ /* 0x000fe20000410000 */
[----:B------:R-:W-:-:S04]  /*1390*/  ISETP.EQ.U32.AND P0, PT, R2, RZ, PT ;  /* 0x000000ff0200720c */ /* 0x000fc80003f02070 */
[----:B------:R-:W-:Y:S02]  /*13a0*/  SEL R4, R4, 0x7610, P0 ;  /* 0x0000761004047807 */ /* 0x000fe40000000000 */
[----:B0-----:R-:W-:-:S07]  /*13b0*/  F2FP.F16.F32.PACK_AB R7, RZ, R7 ;  /* 0x00000007ff07723e */ /* 0x001fce00000000ff */
.L_x_43:
[----:B-----5:R-:W-:-:S05]  /*13c0*/  HADD2 R0, R13, R7.H0_H0 ;  /* 0x200000070d007230 */ /* 0x020fca0000000000 */
[----:B------:R-:W-:-:S06]  /*13d0*/  PRMT R0, R13, R4, R0 ;  /* 0x000000040d007216 */ /* 0x000fcc0000000000 */
[----:B------:R-:W2:Y:S02]  /*13e0*/  ATOM.E.CAS.STRONG.GPU PT, R0, [R24], R13, R0 ;  /* 0x0000000d1800738b */ /* 0x000ea400001ee100 */
[----:B--2---:R-:W-:Y:S01]  /*13f0*/  ISETP.NE.U32.AND P0, PT, R0, R13, PT ;  /* 0x0000000d0000720c */ /* 0x004fe20003f05070 */
[----:B------:R-:W-:-:S12]  /*1400*/  IMAD.MOV.U32 R13, RZ, RZ, R0 ;  /* 0x000000ffff0d7224 */ /* 0x000fd800078e0000 */
[----:B------:R-:W-:Y:S05]  /*1410*/  @P0 BRA `(.L_x_43) ;  /* 0xfffffffc00e80947 */ /* 0x000fea000383ffff */
[----:B------:R-:W-:Y:S05]  /*1420*/  BSYNC.RECONVERGENT B0 ;  /* 0x0000000000007941 */ /* 0x000fea0003800200 */
.L_x_42:
[----:B------:R-:W-:-:S05]  /*1430*/  VIADD R24, R22, UR6 ;  /* 0x0000000616187c36 */ /* 0x000fca0008000000 */
[----:B------:R-:W-:-:S04]  /*1440*/  ISETP.GE.U32.AND P0, PT, R24, R10, PT ;  /* 0x0000000a1800720c */ /* 0x000fc80003f06070 */
[----:B------:R-:W-:-:S13]  /*1450*/  ISETP.GE.U32.AND.EX P0, PT, RZ, R11, PT, P0 ;  /* 0x0000000bff00720c */ /* 0x000fda0003f06100 */
[----:B------:R-:W-:Y:S05]  /*1460*/  @!P0 BRA `(.L_x_44) ;  /* 0xfffffff000fc8947 */ /* 0x000fea000383ffff */
[----:B------:R-:W-:Y:S05]  /*1470*/  EXIT ;  /* 0x000000000000794d */ /* 0x000fea0003800000 */
        .weak           $__internal_2_$__cuda_sm20_div_u64
        .type           $__internal_2_$__cuda_sm20_div_u64,@function
        .size           $__internal_2_$__cuda_sm20_div_u64,(.L_x_75 - $__internal_2_$__cuda_sm20_div_u64)
$__internal_2_$__cuda_sm20_div_u64:
[----:B------:R-:W-:Y:S02]  /*1480*/  UMOV UR7, URZ ;  /* 0x000000ff00077c82 */ /* 0x000fe40008000000 */
[----:B------:R-:W0:Y:S02]  /*1490*/  I2F.U64.RP R7, UR6 ;  /* 0x0000000600077d12 */ /* 0x000e240008309000 */
[----:B0-----:R-:W0:Y:S02]  /*14a0*/  MUFU.RCP R7, R7 ;  /* 0x0000000700077308 */ /* 0x001e240000001000 */
[----:B0-----:R-:W-:-:S15]  /*14b0*/  VIADD R10, R7, 0x1ffffffe ;  /* 0x1ffffffe070a7836 */ /* 0x001fde0000000000 */
        /* <DEDUP_REMOVED lines=21> */
[----:B------:R-:W-:Y:S01]  /*1610*/  IMAD.HI.U32 R12, R13, R15, RZ ;  /* 0x0000000f0d0c7227 */ /* 0x000fe200078e00ff */
[----:B------:R-:W-:-:S05]  /*1620*/  IADD3.X R10, PT, PT, RZ, ~R10, RZ, P0, !PT ;  /* 0x8000000aff0a7210 */ /* 0x000fca00007fe4ff */
        /* <DEDUP_REMOVED lines=12> */
[----:B------:R-:W-:-:S03]  /*16f0*/  IADD3 R12, P1, PT, R13, R10, RZ ;  /* 0x0000000a0d0c7210 */ /* 0x000fc60007f3e0ff */
[----:B------:R-:W-:Y:S02]  /*1700*/  IMAD.X R7, RZ, RZ, R7, P0 ;  /* 0x000000ffff077224 */ /* 0x000fe400000e0607 */
        /* <DEDUP_REMOVED lines=26> */
[----:B------:R-:W-:Y:S06]  /*18b0*/  RET.REL.NODEC R6 `(_Z22index_mul_2d_grad_halfPN3c104HalfES1_PKS0_S3_S3_PKlll) ;  /* 0xffffffe406d07950 */ /* 0x000fec0003c3ffff */
.L_x_45:
        /* <DEDUP_REMOVED lines=12> */
.L_x_75:


//--------------------- .text._Z23index_mul_2d_grad_floatPfS_PKfS1_S1_PKlll --------------------------
	.section	.text._Z23index_mul_2d_grad_floatPfS_PKfS1_S1_PKlll,"ax",@progbits
	.align	128
        .global         _Z23index_mul_2d_grad_floatPfS_PKfS1_S1_PKlll
        .type           _Z23index_mul_2d_grad_floatPfS_PKfS1_S1_PKlll,@function
        .size           _Z23index_mul_2d_grad_floatPfS_PKfS1_S1_PKlll,(.L_x_76 - _Z23index_mul_2d_grad_floatPfS_PKfS1_S1_PKlll)
        .other          _Z23index_mul_2d_grad_floatPfS_PKfS1_S1_PKlll,@"STO_CUDA_ENTRY STV_DEFAULT"
_Z23index_mul_2d_grad_floatPfS_PKfS1_S1_PKlll:
.text._Z23index_mul_2d_grad_floatPfS_PKfS1_S1_PKlll:
        /* <DEDUP_REMOVED lines=56> */
.L_x_47:
[----:B------:R-:W-:-:S07]  /*0380*/  MOV R6, 0x3a0 ;  /* 0x000003a000067802 */ /* 0x000fce0000000f00 */
[----:B-----5:R-:W-:Y:S05]  /*0390*/  CALL.REL.NOINC `($__internal_3_$__cuda_sm20_div_u64) ;  /* 0x0000000800b87944 */ /* 0x020fea0003c00000 */
[----:B------:R-:W-:Y:S02]  /*03a0*/  IMAD.MOV.U32 R6, RZ, RZ, R5 ;  /* 0x000000ffff067224 */ /* 0x000fe400078e0005 */
[----:B------:R-:W-:-:S07]  /*03b0*/  IMAD.MOV.U32 R7, RZ, RZ, R10 ;  /* 0x000000ffff077224 */ /* 0x000fce00078e000a */
.L_x_48:
[----:B------:R-:W-:Y:S05]  /*03c0*/  BSYNC.RECONVERGENT B0 ;  /* 0x0000000000007941 */ /* 0x000fea0003800200 */
.L_x_46:
[----:B------:R-:W-:Y:S01]  /*03d0*/  IADD3 R4, P0, PT, R6, R4, RZ ;  /* 0x0000000406047210 */ /* 0x000fe20007f1e0ff */
[----:B------:R-:W0:Y:S01]  /*03e0*/  LDCU.64 UR10, c[0x0][0x3b8] ;  /* 0x00007700ff0a77ac */ /* 0x000e220008000a00 */
[----:B------:R-:W-:Y:S02]  /*03f0*/  BSSY.RECONVERGENT B0, `(.L_x_49) ;  /* 0x0000034000007945 */ /* 0x000fe40003800200 */
[C---:B------:R-:W-:Y:S01]  /*0400*/  LOP3.LUT R5, R4.reuse, 0x3, RZ, 0xc0, !PT ;  /* 0x0000000304057812 */ /* 0x040fe200078ec0ff */
[----:B------:R-:W-:Y:S01]  /*0410*/  IMAD.X R6, RZ, RZ, R7, P0 ;  /* 0x000000ffff067224 */ /* 0x000fe200000e0607 */
[----:B------:R-:W-:Y:S01]  /*0420*/  ISETP.GE.U32.AND P0, PT, R4, 0x3, PT ;  /* 0x000000030400780c */ /* 0x000fe20003f06070 */
[----:B------:R-:W1:Y:S01]  /*0430*/  LDCU.64 UR8, c[0x0][0x3a0] ;  /* 0x00007400ff0877ac */ /* 0x000e620008000a00 */
[----:B------:R-:W-:Y:S02]  /*0440*/  ISETP.NE.U32.AND P1, PT, R5, 0x3, PT ;  /* 0x000000030500780c */ /* 0x000fe40003f25070 */
[----:B------:R-:W-:Y:S01]  /*0450*/  ISETP.GE.U32.AND.EX P0, PT, R6, RZ, PT, P0 ;  /* 0x000000ff0600720c */ /* 0x000fe20003f06100 */
[----:B------:R-:W2:Y:S01]  /*0460*/  LDCU.128 UR12, c[0x0][0x390] ;  /* 0x00007200ff0c77ac */ /* 0x000ea20008000c00 */
[----:B------:R-:W-:Y:S01]  /*0470*/  ISETP.NE.AND.EX P1, PT, RZ, RZ, PT, P1 ;  /* 0x000000ffff00720c */ /* 0x000fe20003f25310 */
[----:B------:R-:W3:-:S12]  /*0480*/  LDCU.128 UR16, c[0x0][0x380] ;  /* 0x00007000ff1077ac */ /* 0x000ed80008000c00 */
[----:B01----:R-:W-:Y:S05]  /*0490*/  @!P1 BRA `(.L_x_50) ;  /* 0x0000000000a49947 */ /* 0x003fea0003800000 */
[----:B------:R-:W-:-:S05]  /*04a0*/  VIADD R5, R4, 0x1 ;  /* 0x0000000104057836 */ /* 0x000fca0000000000 */
[----:B------:R-:W-:-:S04]  /*04b0*/  LOP3.LUT R5, R5, 0x3, RZ, 0xc0, !PT ;  /* 0x0000000305057812 */ /* 0x000fc800078ec0ff */
[----:B------:R-:W-:-:S05]  /*04c0*/  IADD3 R5, P1, PT, RZ, -R5, RZ ;  /* 0x80000005ff057210 */ /* 0x000fca0007f3e0ff */
[----:B------:R-:W-:-:S08]  /*04d0*/  IMAD.X R4, RZ, RZ, -0x1, P1 ;  /* 0xffffffffff047424 */ /* 0x000fd000008e06ff */
.L_x_51:
[----:B0----5:R-:W-:Y:S02]  /*04e0*/  IMAD R7, R9, UR10, RZ ;  /* 0x0000000a09077c24 */ /* 0x021fe4000f8e02ff */
        /* <DEDUP_REMOVED lines=8> */
[----:B------:R-:W-:Y:S02]  /*0570*/  IMAD.IADD R7, R11, 0x1, R15 ;  /* 0x000000010b077824 */ /* 0x000fe400078e020f */
[----:B------:R-:W-:Y:S01]  /*0580*/  IMAD.SHL.U32 R11, R10, 0x4, RZ ;  /* 0x000000040a0b7824 */ /* 0x000fe200078e00ff */
[C---:B------:R-:W-:Y:S01]  /*0590*/  SHF.L.U64.HI R20, R6.reuse, 0x2, R13 ;  /* 0x0000000206147819 */ /* 0x040fe2000001020d */
[----:B------:R-:W-:Y:S01]  /*05a0*/  IMAD.SHL.U32 R19, R6, 0x4, RZ ;  /* 0x0000000406137824 */ /* 0x000fe200078e00ff */
[----:B------:R-:W-:Y:S02]  /*05b0*/  SHF.L.U64.HI R18, R10, 0x2, R7 ;  /* 0x000000020a127819 */ /* 0x000fe40000010207 */
[----:B--2---:R-:W-:Y:S02]  /*05c0*/  IADD3 R14, P3, PT, R11, UR12, RZ ;  /* 0x0000000c0b0e7c10 */ /* 0x004fe4000ff7e0ff */
[----:B------:R-:W-:-:S02]  /*05d0*/  IADD3 R16, P1, PT, R19, UR14, RZ ;  /* 0x0000000e13107c10 */ /* 0x000fc4000ff3e0ff */
[C---:B------:R-:W-:Y:S02]  /*05e0*/  IADD3 R12, P2, PT, R11.reuse, UR8, RZ ;  /* 0x000000080b0c7c10 */ /* 0x040fe4000ff5e0ff */
[----:B------:R-:W-:Y:S02]  /*05f0*/  IADD3.X R15, PT, PT, R18, UR13, RZ, P3, !PT ;  /* 0x0000000d120f7c10 */ /* 0x000fe40009ffe4ff */
[----:B------:R-:W-:Y:S02]  /*0600*/  IADD3.X R17, PT, PT, R20, UR15, RZ, P1, !PT ;  /* 0x0000000f14117c10 */ /* 0x000fe40008ffe4ff */
[----:B------:R-:W-:Y:S02]  /*0610*/  IADD3.X R13, PT, PT, R18, UR9, RZ, P2, !PT ;  /* 0x00000009120d7c10 */ /* 0x000fe400097fe4ff */
[----:B------:R-:W2:Y:S04]  /*0620*/  LDG.E R15, desc[UR6][R14.64] ;  /* 0x000000060e0f7981 */ /* 0x000ea8000c1e1900 */
[----:B------:R-:W2:Y:S04]  /*0630*/  LDG.E R16, desc[UR6][R16.64] ;  /* 0x0000000610107981 */ /* 0x000ea8000c1e1900 */
[----:B------:R-:W4:Y:S01]  /*0640*/  LDG.E R12, desc[UR6][R12.64] ;  /* 0x000000060c0c7981 */ /* 0x000f22000c1e1900 */
[----:B---3--:R-:W-:-:S04]  /*0650*/  IADD3 R10, P1, PT, R11, UR18, RZ ;  /* 0x000000120b0a7c10 */ /* 0x008fc8000ff3e0ff */
[----:B------:R-:W-:Y:S02]  /*0660*/  IADD3.X R11, PT, PT, R18, UR19, RZ, P1, !PT ;  /* 0x00000013120b7c10 */ /* 0x000fe40008ffe4ff */
[----:B------:R-:W-:-:S05]  /*0670*/  IADD3 R5, P1, PT, R5, 0x1, RZ ;  /* 0x0000000105057810 */ /* 0x000fca0007f3e0ff */
[----:B------:R-:W-:Y:S01]  /*0680*/  IMAD.X R4, RZ, RZ, R4, P1 ;  /* 0x000000ffff047224 */ /* 0x000fe200008e0604 */
[----:B------:R-:W-:-:S04]  /*0690*/  ISETP.NE.U32.AND P1, PT, R5, RZ, PT ;  /* 0x000000ff0500720c */ /* 0x000fc80003f25070 */
[----:B------:R-:W-:Y:S02]  /*06a0*/  ISETP.NE.AND.EX P1, PT, R4, RZ, PT, P1 ;  /* 0x000000ff0400720c */ /* 0x000fe40003f25310 */
[----:B------:R-:W-:-:S04]  /*06b0*/  IADD3 R6, P2, PT, R19, UR16, RZ ;  /* 0x0000001013067c10 */ /* 0x000fc8000ff5e0ff */
[----:B------:R-:W-:Y:S01]  /*06c0*/  IADD3.X R7, PT, PT, R20, UR17, RZ, P2, !PT ;  /* 0x0000001114077c10 */ /* 0x000fe200097fe4ff */
[----:B------:R-:W-:Y:S02]  /*06d0*/  IMAD.IADD R29, R2, 0x1, R29 ;  /* 0x00000001021d7824 */ /* 0x000fe400078e021d */
[-C--:B--2---:R-:W-:Y:S01]  /*06e0*/  FMUL.FTZ R19, R16, R15.reuse ;  /* 0x0000000f10137220 */ /* 0x084fe20000410000 */
[----:B----4-:R-:W-:-:S04]  /*06f0*/  FMUL.FTZ R21, R12, R15 ;  /* 0x0000000f0c157220 */ /* 0x010fc80000410000 */
[----:B------:R0:W-:Y:S04]  /*0700*/  STG.E desc[UR6][R10.64], R19 ;  /* 0x000000130a007986 */ /* 0x0001e8000c101906 */
[----:B------:R0:W-:Y:S01]  /*0710*/  REDG.E.ADD.F32.FTZ.RN.STRONG.GPU desc[UR6][R6.64], R21 ;  /* 0x00000015060079a6 */ /* 0x0001e2000c12f306 */
[----:B------:R-:W-:Y:S05]  /*0720*/  @P1 BRA `(.L_x_51) ;  /* 0xfffffffc006c1947 */ /* 0x000fea000383ffff */
.L_x_50:
[----:B--23--:R-:W-:Y:S05]  /*0730*/  BSYNC.RECONVERGENT B0 ;  /* 0x0000000000007941 */ /* 0x00cfea0003800200 */
.L_x_49:
[----:B------:R-:W-:Y:S05]  /*0740*/  @!P0 EXIT ;  /* 0x000000000000894d */ /* 0x000fea0003800000 */
[----:B------:R-:W-:Y:S01]  /*0750*/  BSSY.RECONVERGENT B0, `(.L_x_52) ;  /* 0x0000071000007945 */ /* 0x000fe20003800200 */
[----:B------:R-:W-:Y:S01]  /*0760*/  IMAD.SHL.U32 R5, R2, 0x4, RZ ;  /* 0x0000000402057824 */ /* 0x000fe200078e00ff */
[----:B------:R-:W-:Y:S01]  /*0770*/  SHF.R.U32.HI R4, RZ, 0x1e, R2 ;  /* 0x0000001eff047819 */ /* 0x000fe20000011602 */
[----:B------:R-:W1:Y:S01]  /*0780*/  LDCU.64 UR8, c[0x0][0x3b8] ;  /* 0x00007700ff0877ac */ /* 0x000e620008000a00 */
[----:B------:R-:W2:Y:S01]  /*0790*/  LDCU.64 UR10, c[0x0][0x3a0] ;  /* 0x00007400ff0a77ac */ /* 0x000ea20008000a00 */
[----:B------:R-:W3:Y:S01]  /*07a0*/  LDCU.128 UR12, c[0x0][0x390] ;  /* 0x00007200ff0c77ac */ /* 0x000ee20008000c00 */
[----:B------:R-:W4:Y:S03]  /*07b0*/  LDCU.128 UR16, c[0x0][0x380] ;  /* 0x00007000ff1077ac */ /* 0x000f260008000c00 */
.L_x_53:
[----:B01---5:R-:W-:Y:S02]  /*07c0*/  IMAD R7, R9, UR8, RZ ;  /* 0x0000000809077c24 */ /* 0x023fe4000f8e02ff */
[----:B------:R-:W-:Y:S02]  /*07d0*/  IMAD R11, R3, UR8, RZ ;  /* 0x00000008030b7c24 */ /* 0x000fe4000f8e02ff */
[----:B------:R-:W-:Y:S02]  /*07e0*/  IMAD.U32 R13, RZ, RZ, UR4 ;  /* 0x00000004ff0d7e24 */ /* 0x000fe4000f8e00ff */
[----:B------:R-:W-:Y:S02]  /*07f0*/  IMAD.MOV.U32 R12, RZ, RZ, R29 ;  /* 0x000000ffff0c7224 */ /* 0x000fe400078e001d */
[----:B------:R-:W-:Y:S02]  /*0800*/  IMAD R6, R8, UR9, R7 ;  /* 0x0000000908067c24 */ /* 0x000fe4000f8e0207 */
[----:B------:R-:W-:-:S02]  /*0810*/  IMAD R7, R0, UR9, R11 ;  /* 0x0000000900077c24 */ /* 0x000fc4000f8e020b */
[----:B------:R-:W-:-:S04]  /*0820*/  IMAD.WIDE.U32 R10, R8, UR8, R12 ;  /* 0x00000008080a7c25 */ /* 0x000fc8000f8e000c */
[----:B------:R-:W-:-:S04]  /*0830*/  IMAD.WIDE.U32 R12, R0, UR8, R12 ;  /* 0x00000008000c7c25 */ /* 0x000fc8000f8e000c */
[----:B------:R-:W-:Y:S02]  /*0840*/  IMAD.IADD R15, R11, 0x1, R6 ;  /* 0x000000010b0f7824 */ /* 0x000fe400078e0206 */
[----:B------:R-:W-:Y:S02]  /*0850*/  IMAD.IADD R11, R13, 0x1, R7 ;  /* 0x000000010d0b7824 */ /* 0x000fe400078e0207 */
[C---:B------:R-:W-:Y:S01]  /*0860*/  IMAD.SHL.U32 R14, R10.reuse, 0x4, RZ ;  /* 0x000000040a0e7824 */ /* 0x040fe200078e00ff */
[----:B------:R-:W-:Y:S01]  /*0870*/  SHF.L.U64.HI R15, R10, 0x2, R15 ;  /* 0x000000020a0f7819 */ /* 0x000fe2000001020f */
[C---:B------:R-:W-:Y:S01]  /*0880*/  IMAD.SHL.U32 R17, R12.reuse, 0x4, RZ ;  /* 0x000000040c117824 */ /* 0x040fe200078e00ff */
[----:B------:R-:W-:Y:S02]  /*0890*/  SHF.L.U64.HI R16, R12, 0x2, R11 ;  /* 0x000000020c107819 */ /* 0x000fe4000001020b */
[----:B---3--:R-:W-:Y:S02]  /*08a0*/  IADD3 R20, P0, PT, R14, UR14, RZ ;  /* 0x0000000e0e147c10 */ /* 0x008fe4000ff1e0ff */
[----:B------:R-:W-:-:S02]  /*08b0*/  IADD3 R10, P2, PT, R17, UR12, RZ ;  /* 0x0000000c110a7c10 */ /* 0x000fc4000ff5e0ff */
[----:B--2---:R-:W-:Y:S02]  /*08c0*/  IADD3 R22, P1, PT, R17, UR10, RZ ;  /* 0x0000000a11167c10 */ /* 0x004fe4000ff3e0ff */
[----:B------:R-:W-:Y:S02]  /*08d0*/  IADD3.X R21, PT, PT, R15, UR15, RZ, P0, !PT ;  /* 0x0000000f0f157c10 */ /* 0x000fe400087fe4ff */
[C---:B------:R-:W-:Y:S02]  /*08e0*/  IADD3.X R11, PT, PT, R16.reuse, UR13, RZ, P2, !PT ;  /* 0x0000000d100b7c10 */ /* 0x040fe400097fe4ff */
[----:B------:R-:W-:Y:S01]  /*08f0*/  IADD3.X R23, PT, PT, R16, UR11, RZ, P1, !PT ;  /* 0x0000000b10177c10 */ /* 0x000fe20008ffe4ff */
[----:B------:R-:W2:Y:S04]  /*0900*/  LDG.E R25, desc[UR6][R20.64] ;  /* 0x0000000614197981 */ /* 0x000ea8000c1e1900 */
[----:B------:R-:W2:Y:S04]  /*0910*/  LDG.E R13, desc[UR6][R10.64] ;  /* 0x000000060a0d7981 */ /* 0x000ea8000c1e1900 */
[----:B------:R-:W3:Y:S01]  /*0920*/  LDG.E R26, desc[UR6][R22.64] ;  /* 0x00000006161a7981 */ /* 0x000ee2000c1e1900 */
[----:B----4-:R-:W-:-:S02]  /*0930*/  IADD3 R12, P0, PT, R17, UR18, RZ ;  /* 0x00000012110c7c10 */ /* 0x010fc4000ff1e0ff */
[----:B------:R-:W-:-:S04]  /*0940*/  IADD3 R14, P1, PT, R14, UR16, RZ ;  /* 0x000000100e0e7c10 */ /* 0x000fc8000ff3e0ff */
[----:B------:R-:W-:Y:S01]  /*0950*/  IADD3.X R15, PT, PT, R15, UR17, RZ, P1, !PT ;  /* 0x000000110f0f7c10 */ /* 0x000fe20008ffe4ff */
[-C--:B--2---:R-:W-:Y:S01]  /*0960*/  FMUL.FTZ R25, R25, R13.reuse ;  /* 0x0000000d19197220 */ /* 0x084fe20000410000 */
[----:B---3--:R-:W-:Y:S01]  /*0970*/  FMUL.FTZ R26, R26, R13 ;  /* 0x0000000d1a1a7220 */ /* 0x008fe20000410000 */
[----:B------:R-:W-:Y:S02]  /*0980*/  IADD3.X R13, PT, PT, R16, UR19, RZ, P0, !PT ;  /* 0x00000013100d7c10 */ /* 0x000fe400087fe4ff */
[C---:B------:R-:W-:Y:S02]  /*0990*/  IADD3 R18, P0, PT, R5.reuse, R20, RZ ;  /* 0x0000001405127210 */ /* 0x040fe40007f1e0ff */
[C---:B------:R-:W-:Y:S01]  /*09a0*/  IADD3 R20, P2, PT, R5.reuse, R10, RZ ;  /* 0x0000000a05147210 */ /* 0x040fe20007f5e0ff */
[----:B------:R0:W-:Y:S01]  /*09b0*/  STG.E desc[UR6][R12.64], R25 ;  /* 0x000000190c007986 */ /* 0x0001e2000c101906 */
[----:B------:R-:W-:Y:S01]  /*09c0*/  IADD3 R16, P1, PT, R5, R22, RZ ;  /* 0x0000001605107210 */ /* 0x000fe20007f3e0ff */
[----:B------:R-:W-:-:S02]  /*09d0*/  IMAD.X R19, R4, 0x1, R21, P0 ;  /* 0x0000000104137824 */ /* 0x000fc400000e0615 */
[C---:B------:R-:W-:Y:S01]  /*09e0*/  IMAD.X R21, R4.reuse, 0x1, R11, P2 ;  /* 0x0000000104157824 */ /* 0x040fe200010e060b */
[----:B------:R1:W-:Y:S01]  /*09f0*/  REDG.E.ADD.F32.FTZ.RN.STRONG.GPU desc[UR6][R14.64], R26 ;  /* 0x0000001a0e0079a6 */ /* 0x0003e2000c12f306 */
[----:B------:R-:W-:-:S03]  /*0a00*/  IMAD.X R17, R4, 0x1, R23, P1 ;  /* 0x0000000104117824 */ /* 0x000fc600008e0617 */
[----:B------:R-:W2:Y:S04]  /*0a10*/  LDG.E R18, desc[UR6][R18.64] ;  /* 0x0000000612127981 */ /* 0x000ea8000c1e1900 */
[----:B------:R3:W2:Y:S04]  /*0a20*/  LDG.E R27, desc[UR6][R20.64] ;  /* 0x00000006141b7981 */ /* 0x0006a8000c1e1900 */
[----:B------:R-:W4:Y:S01]  /*0a30*/  LDG.E R16, desc[UR6][R16.64] ;  /* 0x0000000610107981 */ /* 0x000f22000c1e1900 */
[----:B------:R-:W-:Y:S02]  /*0a40*/  IMAD R10, R2, 0x2, R29 ;  /* 0x00000002020a7824 */ /* 0x000fe400078e021d */
[----:B------:R-:W-:-:S02]  /*0a50*/  IMAD.MOV.U32 R11, RZ, RZ, RZ ;  /* 0x000000ffff0b7224 */ /* 0x000fc400078e00ff */
[----:B------:R-:W-:-:S04]  /*0a60*/  IMAD.WIDE.U32 R22, R8, UR8, R10 ;  /* 0x0000000808167c25 */ /* 0x000fc8000f8e000a */
[----:B------:R-:W-:Y:S02]  /*0a70*/  IMAD.IADD R23, R6, 0x1, R23 ;  /* 0x0000000106177824 */ /* 0x000fe400078e0217 */
[----:B0-----:R-:W-:-:S04]  /*0a80*/  IMAD.WIDE.U32 R24, R0, UR8, R10 ;  /* 0x0000000800187c25 */ /* 0x001fc8000f8e000a */
[C---:B------:R-:W-:Y:S01]  /*0a90*/  IMAD.SHL.U32 R11, R22.reuse, 0x4, RZ ;  /* 0x00000004160b7824 */ /* 0x040fe200078e00ff */
[----:B------:R-:W-:Y:S01]  /*0aa0*/  SHF.L.U64.HI R22, R22, 0x2, R23 ;  /* 0x0000000216167819 */ /* 0x000fe20000010217 */
[----:B------:R-:W-:Y:S02]  /*0ab0*/  IMAD.IADD R25, R7, 0x1, R25 ;  /* 0x0000000107197824 */ /* 0x000fe400078e0219 */
[C---:B------:R-:W-:Y:S01]  /*0ac0*/  IMAD.SHL.U32 R23, R24.reuse, 0x4, RZ ;  /* 0x0000000418177824 */ /* 0x040fe200078e00ff */
[C---:B------:R-:W-:Y:S02]  /*0ad0*/  IADD3 R12, P1, PT, R5.reuse, R12, RZ ;  /* 0x0000000c050c7210 */ /* 0x040fe40007f3e0ff */
[----:B------:R-:W-:Y:S02]  /*0ae0*/  SHF.L.U64.HI R24, R24, 0x2, R25 ;  /* 0x0000000218187819 */ /* 0x000fe40000010219 */
[----:B-1----:R-:W-:Y:S02]  /*0af0*/  IADD3 R14, P0, PT, R5, R14, RZ ;  /* 0x0000000e050e7210 */ /* 0x002fe40007f1e0ff */
[----:B---3--:R-:W-:Y:S01]  /*0b00*/  IADD3 R20, P3, PT, R23, UR12, RZ ;  /* 0x0000000c17147c10 */ /* 0x008fe2000ff7e0ff */
[----:B------:R-:W-:-:S02]  /*0b10*/  IMAD.X R13, R4, 0x1, R13, P1 ;  /* 0x00000001040d7824 */ /* 0x000fc400008e060d */
[----:B------:R-:W-:Y:S01]  /*0b20*/  IMAD.X R15, R4, 0x1, R15, P0 ;  /* 0x00000001040f7824 */ /* 0x000fe200000e060f */
[----:B------:R-:W-:Y:S01]  /*0b30*/  IADD3.X R21, PT, PT, R24, UR13, RZ, P3, !PT ;  /* 0x0000000d18157c10 */ /* 0x000fe20009ffe4ff */
[-C--:B--2---:R-:W-:Y:S01]  /*0b40*/  FMUL.FTZ R25, R18, R27.reuse ;  /* 0x0000001b12197220 */ /* 0x084fe20000410000 */
[----:B------:R-:W-:Y:S01]  /*0b50*/  IADD3 R18, P2, PT, R23, UR10, RZ ;  /* 0x0000000a17127c10 */ /* 0x000fe2000ff5e0ff */
[----:B----4-:R-:W-:Y:S01]  /*0b60*/  FMUL.FTZ R27, R16, R27 ;  /* 0x0000001b101b7220 */ /* 0x010fe20000410000 */
[----:B------:R-:W-:Y:S02]  /*0b70*/  IADD3 R16, P1, PT, R11, UR14, RZ ;  /* 0x0000000e0b107c10 */ /* 0x000fe4000ff3e0ff */
[----:B------:R-:W-:Y:S01]  /*0b80*/  IADD3.X R19, PT, PT, R24, UR11, RZ, P2, !PT ;  /* 0x0000000b18137c10 */ /* 0x000fe200097fe4ff */
[----:B------:R0:W-:Y:S01]  /*0b90*/  STG.E desc[UR6][R12.64], R25 ;  /* 0x000000190c007986 */ /* 0x0001e2000c101906 */
[----:B------:R-:W-:-:S03]  /*0ba0*/  IADD3.X R17, PT, PT, R22, UR15, RZ, P1, !PT ;  /* 0x0000000f16117c10 */ /* 0x000fc60008ffe4ff */
[----:B------:R1:W-:Y:S04]  /*0bb0*/  REDG.E.ADD.F32.FTZ.RN.STRONG.GPU desc[UR6][R14.64], R27 ;  /* 0x0000001b0e0079a6 */ /* 0x0003e8000c12f306 */
[----:B------:R-:W2:Y:S04]  /*0bc0*/  LDG.E R21, desc[UR6][R20.64] ;  /* 0x0000000614157981 */ /* 0x000ea8000c1e1900 */
[----:B------:R-:W2:Y:S04]  /*0bd0*/  LDG.E R18, desc[UR6][R18.64] ;  /* 0x0000000612127981 */ /* 0x000ea8000c1e1900 */
[----:B------:R3:W4:Y:S01]  /*0be0*/  LDG.E R26, desc[UR6][R16.64] ;  /* 0x00000006101a7981 */ /* 0x000722000c1e1900 */
[----:B------:R-:W-:-:S02]  /*0bf0*/  IMAD.IADD R28, R10, 0x1, R2 ;  /* 0x000000010a1c7824 */ /* 0x000fc400078e0202 */
[----:B------:R-:W-:Y:S02]  /*0c00*/  IMAD.MOV.U32 R29, RZ, RZ, RZ ;  /* 0x000000ffff1d7224 */ /* 0x000fe400078e00ff */
[----:B0-----:R-:W-:-:S04]  /*0c10*/  IMAD.WIDE.U32 R12, R0, UR8, R28 ;  /* 0x00000008000c7c25 */ /* 0x001fc8000f8e001c */
[----:B---3--:R-:W-:Y:S01]  /*0c20*/  IMAD.WIDE.U32 R16, R8, UR8, R28 ;  /* 0x0000000808107c25 */ /* 0x008fe2000f8e001c */
[----:B------:R-:W-:-:S03]  /*0c30*/  IADD3 R10, P1, PT, R11, UR16, RZ ;  /* 0x000000100b0a7c10 */ /* 0x000fc6000ff3e0ff */
[----:B------:R-:W-:Y:S02]  /*0c40*/  IMAD.IADD R7, R7, 0x1, R13 ;  /* 0x0000000107077824 */ /* 0x000fe400078e020d */
[----:B------:R-:W-:Y:S01]  /*0c50*/  IMAD.IADD R25, R6, 0x1, R17 ;  /* 0x0000000106197824 */ /* 0x000fe200078e0211 */
[----:B------:R-:W-:Y:S01]  /*0c60*/  IADD3 R6, P0, PT, R23, UR18, RZ ;  /* 0x0000001217067c10 */ /* 0x000fe2000ff1e0ff */
[----:B-1----:R-:W-:Y:S02]  /*0c70*/  IMAD.SHL.U32 R15, R12, 0x4, RZ ;  /* 0x000000040c0f7824 */ /* 0x002fe400078e00ff */
[----:B------:R-:W-:Y:S01]  /*0c80*/  IMAD.SHL.U32 R13, R16, 0x4, RZ ;  /* 0x00000004100d7824 */ /* 0x000fe200078e00ff */
[----:B------:R-:W-:Y:S02]  /*0c90*/  SHF.L.U64.HI R12, R12, 0x2, R7 ;  /* 0x000000020c0c7819 */ /* 0x000fe40000010207 */
[----:B------:R-:W-:Y:S02]  /*0ca0*/  IADD3.X R7, PT, PT, R24, UR19, RZ, P0, !PT ;  /* 0x0000001318077c10 */ /* 0x000fe400087fe4ff */
[----:B------:R-:W-:-:S02]  /*0cb0*/  SHF.L.U64.HI R14, R16, 0x2, R25 ;  /* 0x00000002100e7819 */ /* 0x000fc40000010219 */
[----:B------:R-:W-:Y:S02]  /*0cc0*/  IADD3.X R11, PT, PT, R22, UR17, RZ, P1, !PT ;  /* 0x00000011160b7c10 */ /* 0x000fe40008ffe4ff */
[----:B------:R-:W-:Y:S02]  /*0cd0*/  IADD3 R20, P0, PT, R13, UR14, RZ ;  /* 0x0000000e0d147c10 */ /* 0x000fe4000ff1e0ff */
[----:B------:R-:W-:-:S04]  /*0ce0*/  IADD3 R16, P1, PT, R15, UR10, RZ ;  /* 0x0000000a0f107c10 */ /* 0x000fc8000ff3e0ff */
[----:B------:R-:W-:Y:S01]  /*0cf0*/  IADD3.X R17, PT, PT, R12, UR11, RZ, P1, !PT ;  /* 0x0000000b0c117c10 */ /* 0x000fe20008ffe4ff */
[-C--:B--2---:R-:W-:Y:S01]  /*0d00*/  FMUL.FTZ R29, R18, R21.reuse ;  /* 0x00000015121d7220 */ /* 0x084fe20000410000 */
[----:B------:R-:W-:Y:S01]  /*0d10*/  IADD3 R18, P2, PT, R15, UR12, RZ ;  /* 0x0000000c0f127c10 */ /* 0x000fe2000ff5e0ff */
[----:B----4-:R-:W-:-:S03]  /*0d20*/  FMUL.FTZ R27, R26, R21 ;  /* 0x000000151a1b7220 */ /* 0x010fc60000410000 */
[----:B------:R-:W-:Y:S02]  /*0d30*/  IADD3.X R19, PT, PT, R12, UR13, RZ, P2, !PT ;  /* 0x0000000d0c137c10 */ /* 0x000fe400097fe4ff */
[----:B------:R-:W-:Y:S01]  /*0d40*/  IADD3.X R21, PT, PT, R14, UR15, RZ, P0, !PT ;  /* 0x0000000f0e157c10 */ /* 0x000fe200087fe4ff */
[----:B------:R-:W-:Y:S04]  /*0d50*/  STG.E desc[UR6][R6.64], R27 ;  /* 0x0000001b06007986 */ /* 0x000fe8000c101906 */
[----:B------:R0:W-:Y:S04]  /*0d60*/  REDG.E.ADD.F32.FTZ.RN.STRONG.GPU desc[UR6][R10.64], R29 ;  /* 0x0000001d0a0079a6 */ /* 0x0001e8000c12f306 */
[----:B------:R-:W2:Y:S04]  /*0d70*/  LDG.E R20, desc[UR6][R20.64] ;  /* 0x0000000614147981 */ /* 0x000ea8000c1e1900 */
[----:B------:R-:W2:Y:S04]  /*0d80*/  LDG.E R19, desc[UR6][R18.64] ;  /* 0x0000000612137981 */ /* 0x000ea8000c1e1900 */
[----:B------:R-:W3:Y:S01]  /*0d90*/  LDG.E R16, desc[UR6][R16.64] ;  /* 0x0000000610107981 */ /* 0x000ee2000c1e1900 */
[----:B------:R-:W-:Y:S01]  /*0da0*/  IADD3 R24, P0, PT, R15, UR18, RZ ;  /* 0x000000120f187c10 */ /* 0x000fe2000ff1e0ff */
[----:B0-----:R-:W-:-:S03]  /*0db0*/  IMAD.IADD R29, R28, 0x1, R2 ;  /* 0x000000011c1d7824 */ /* 0x001fc600078e0202 */
[----:B------:R-:W-:Y:S02]  /*0dc0*/  IADD3.X R25, PT, PT, R12, UR19, RZ, P0, !PT ;  /* 0x000000130c197c10 */ /* 0x000fe400087fe4ff */
[----:B------:R-:W-:-:S04]  /*0dd0*/  ISETP.GE.U32.AND P0, PT, R29, UR8, PT ;  /* 0x000000081d007c0c */ /* 0x000fc8000bf06070 */
[----:B------:R-:W-:Y:S02]  /*0de0*/  ISETP.GE.U32.AND.EX P0, PT, RZ, UR9, PT, P0 ;  /* 0x00000009ff007c0c */ /* 0x000fe4000bf06100 */
[----:B------:R-:W-:-:S04]  /*0df0*/  IADD3 R22, P1, PT, R13, UR16, RZ ;  /* 0x000000100d167c10 */ /* 0x000fc8000ff3e0ff */
[----:B------:R-:W-:Y:S01]  /*0e00*/  IADD3.X R23, PT, PT, R14, UR17, RZ, P1, !PT ;  /* 0x000000110e177c10 */ /* 0x000fe20008ffe4ff */
[-C--:B--2---:R-:W-:Y:S01]  /*0e10*/  FMUL.FTZ R7, R20, R19.reuse ;  /* 0x0000001314077220 */ /* 0x084fe20000410000 */
[----:B---3--:R-:W-:-:S04]  /*0e20*/  FMUL.FTZ R13, R16, R19 ;  /* 0x00000013100d7220 */ /* 0x008fc80000410000 */
[----:B------:R0:W-:Y:S04]  /*0e30*/  STG.E desc[UR6][R24.64], R7 ;  /* 0x0000000718007986 */ /* 0x0001e8000c101906 */
[----:B------:R0:W-:Y:S01]  /*0e40*/  REDG.E.ADD.F32.FTZ.RN.STRONG.GPU desc[UR6][R22.64], R13 ;  /* 0x0000000d160079a6 */ /* 0x0001e2000c12f306 */
[----:B------:R-:W-:Y:S05]  /*0e50*/  @!P0 BRA `(.L_x_53) ;  /* 0xfffffff800588947 */ /* 0x000fea000383ffff */
[----:B------:R-:W-:Y:S05]  /*0e60*/  BSYNC.RECONVERGENT B0 ;  /* 0x0000000000007941 */ /* 0x000fea0003800200 */
.L_x_52:
[----:B------:R-:W-:Y:S05]  /*0e70*/  EXIT ;  /* 0x000000000000794d */ /* 0x000fea0003800000 */
        .weak           $__internal_3_$__cuda_sm20_div_u64
        .type           $__internal_3_$__cuda_sm20_div_u64,@function
        .size           $__internal_3_$__cuda_sm20_div_u64,(.L_x_76 - $__internal_3_$__cuda_sm20_div_u64)
$__internal_3_$__cuda_sm20_div_u64:
        /* <DEDUP_REMOVED lines=68> */
[----:B------:R-:W-:Y:S06]  /*12c0*/  RET.REL.NODEC R6 `(_Z23index_mul_2d_grad_floatPfS_PKfS1_S1_PKlll) ;  /* 0xffffffec064c7950 */ /* 0x000fec0003c3ffff */
.L_x_54:
        /* <DEDUP_REMOVED lines=11> */
.L_x_76:


//--------------------- .text._Z29index_mul_2d_grad_float_dim64PfS_PKfS1_S1_PKll --------------------------
	.section	.text._Z29index_mul_2d_grad_float_dim64PfS_PKfS1_S1_PKll,"ax",@progbits
	.align	128
        .global         _Z29index_mul_2d_grad_float_dim64PfS_PKfS1_S1_PKll
        .type           _Z29index_mul_2d_grad_float_dim64PfS_PKfS1_S1_PKll,@function
        .size           _Z29index_mul_2d_grad_float_dim64PfS_PKfS1_S1_PKll,(.L_x_84 - _Z29index_mul_2d_grad_float_dim64PfS_PKfS1_S1_PKll)
        .other          _Z29index_mul_2d_grad_float_dim64PfS_PKfS1_S1_PKll,@"STO_CUDA_ENTRY STV_DEFAULT"
_Z29index_mul_2d_grad_float_dim64PfS_PKfS1_S1_PKll:
.text._Z29index_mul_2d_grad_float_dim64PfS_PKfS1_S1_PKll:
        /* <DEDUP_REMOVED lines=11> */
[----:B------:R-:W1:Y:S01]  /*00b0*/  S2R R17, SR_TID.X ;  /* 0x0000000000117919 */ /* 0x000e620000002100 */
[----:B------:R-:W2:Y:S01]  /*00c0*/  LDC.64 R4, c[0x0][0x390] ;  /* 0x0000e400ff047b82 */ /* 0x000ea20000000a00 */
[----:B------:R-:W3:Y:S07]  /*00d0*/  LDCU.64 UR4, c[0x0][0x358] ;  /* 0x00006b00ff0477ac */ /* 0x000eee0008000a00 */
[----:B------:R-:W4:Y:S01]  /*00e0*/  LDC.64 R12, c[0x0][0x3a0] ;  /* 0x0000e800ff0c7b82 */ /* 0x000f220000000a00 */
[----:B0-----:R-:W-:-:S04]  /*00f0*/  LEA R2, P0, R0, UR6, 0x3 ;  /* 0x0000000600027c11 */ /* 0x001fc8000f8018ff */
[C---:B------:R-:W-:Y:S01]  /*0100*/  LEA.HI.X R3, R0.reuse, UR7, R3, 0x3, P0 ;  /* 0x0000000700037c11 */ /* 0x040fe200080f1c03 */
[----:B------:R-:W0:Y:S05]  /*0110*/  LDCU.64 UR6, c[0x0][0x398] ;  /* 0x00007300ff0677ac */ /* 0x000e2a0008000a00 */
[----:B---3--:R-:W3:Y:S01]  /*0120*/  LDG.E.64 R2, desc[UR4][R2.64] ;  /* 0x0000000402027981 */ /* 0x008ee2000c1e1b00 */
[----:B-1----:R-:W-:-:S04]  /*0130*/  IMAD R0, R0, 0x10, R17 ;  /* 0x0000001000007824 */ /* 0x002fc800078e0211 */
[----:B--2---:R-:W-:-:S04]  /*0140*/  IMAD.WIDE R4, R0, 0x10, R4 ;  /* 0x0000001000047825 */ /* 0x004fc800078e0204 */
[----:B----4-:R-:W-:Y:S02]  /*0150*/  IMAD.WIDE R12, R0, 0x10, R12 ;  /* 0x00000010000c7825 */ /* 0x010fe400078e020c */
[----:B------:R-:W2:Y:S04]  /*0160*/  LDG.E.128 R4, desc[UR4][R4.64] ;  /* 0x0000000404047981 */ /* 0x000ea8000c1e1d00 */
[----:B------:R-:W2:Y:S01]  /*0170*/  LDG.E.128 R12, desc[UR4][R12.64] ;  /* 0x000000040c0c7981 */ /* 0x000ea2000c1e1d00 */
[----:B---3--:R-:W-:-:S04]  /*0180*/  LEA R9, P0, R2, R17, 0x4 ;  /* 0x0000001102097211 */ /* 0x008fc800078020ff */
[----:B------:R-:W-:Y:S02]  /*0190*/  LEA.HI.X R10, R2, RZ, R3, 0x4, P0 ;  /* 0x000000ff020a7211 */ /* 0x000fe400000f2403 */
[----:B0-----:R-:W-:-:S04]  /*01a0*/  LEA R8, P0, R9, UR6, 0x4 ;  /* 0x0000000609087c11 */ /* 0x001fc8000f8020ff */
[----:B------:R-:W-:Y:S01]  /*01b0*/  LEA.HI.X R9, R9, UR7, R10, 0x4, P0 ;  /* 0x0000000709097c11 */ /* 0x000fe200080f240a */
[----:B------:R-:W0:Y:S05]  /*01c0*/  LDCU.64 UR6, c[0x0][0x380] ;  /* 0x00007000ff0677ac */ /* 0x000e2a0008000a00 */
[----:B------:R-:W3:Y:S01]  /*01d0*/  LDG.E.128 R8, desc[UR4][R8.64] ;  /* 0x0000000408087981 */ /* 0x000ee2000c1e1d00 */
[----:B------:R-:W-:Y:S01]  /*01e0*/  SHF.L.U32 R17, R17, 0x2, RZ ;  /* 0x0000000211117819 */ /* 0x000fe200000006ff */
[----:B--2---:R-:W-:Y:S01]  /*01f0*/  FMUL.FTZ R19, R5, R13 ;  /* 0x0000000d05137220 */ /* 0x004fe20000410000 */
[----:B------:R-:W-:Y:S02]  /*0200*/  FMUL.FTZ R21, R6, R14 ;  /* 0x0000000e06157220 */ /* 0x000fe40000410000 */
[----:B------:R-:W-:Y:S01]  /*0210*/  LEA R17, P0, R2, R17, 0x6 ;  /* 0x0000001102117211 */ /* 0x000fe200078030ff */
[----:B------:R-:W-:-:S03]  /*0220*/  FMUL.FTZ R15, R7, R15 ;  /* 0x0000000f070f7220 */ /* 0x000fc60000410000 */
[----:B------:R-:W-:Y:S02]  /*0230*/  LEA.HI.X R16, R2, RZ, R3, 0x6, P0 ;  /* 0x000000ff02107211 */ /* 0x000fe400000f3403 */
[----:B0-----:R-:W-:-:S04]  /*0240*/  LEA R2, P0, R17, UR6, 0x2 ;  /* 0x0000000611027c11 */ /* 0x001fc8000f8010ff */
[----:B------:R-:W-:Y:S01]  /*0250*/  LEA.HI.X R3, R17, UR7, R16, 0x2, P0 ;  /* 0x0000000711037c11 */ /* 0x000fe200080f1410 */
[C---:B------:R-:W-:Y:S02]  /*0260*/  FMUL.FTZ R17, R4.reuse, R12 ;  /* 0x0000000c04117220 */ /* 0x040fe40000410000 */
[----:B------:R-:W0:Y:S03]  /*0270*/  LDC.64 R12, c[0x0][0x388] ;  /* 0x0000e200ff0c7b82 */ /* 0x000e260000000a00 */
[----:B------:R-:W-:Y:S04]  /*0280*/  REDG.E.ADD.F32.FTZ.RN.STRONG.GPU desc[UR4][R2.64], R17 ;  /* 0x00000011020079a6 */ /* 0x000fe8000c12f304 */
[----:B------:R-:W-:Y:S04]  /*0290*/  REDG.E.ADD.F32.FTZ.RN.STRONG.GPU desc[UR4][R2.64+0x4], R19 ;  /* 0x00000413020079a6 */ /* 0x000fe8000c12f304 */
[----:B------:R-:W-:Y:S04]  /*02a0*/  REDG.E.ADD.F32.FTZ.RN.STRONG.GPU desc[UR4][R2.64+0x8], R21 ;  /* 0x00000815020079a6 */ /* 0x000fe8000c12f304 */
[----:B------:R-:W-:Y:S01]  /*02b0*/  REDG.E.ADD.F32.FTZ.RN.STRONG.GPU desc[UR4][R2.64+0xc], R15 ;  /* 0x00000c0f020079a6 */ /* 0x000fe2000c12f304 */
[----:B---3--:R-:W-:Y:S01]  /*02c0*/  FMUL.FTZ R8, R4, R8 ;  /* 0x0000000804087220 */ /* 0x008fe20000410000 */
[----:B------:R-:W-:Y:S01]  /*02d0*/  FMUL.FTZ R9, R5, R9 ;  /* 0x0000000905097220 */ /* 0x000fe20000410000 */
[----:B------:R-:W-:Y:S01]  /*02e0*/  FMUL.FTZ R10, R6, R10 ;  /* 0x0000000a060a7220 */ /* 0x000fe20000410000 */
[----:B------:R-:W-:Y:S01]  /*02f0*/  FMUL.FTZ R11, R7, R11 ;  /* 0x0000000b070b7220 */ /* 0x000fe20000410000 */
[----:B0-----:R-:W-:-:S05]  /*0300*/  IMAD.WIDE R4, R0, 0x10, R12 ;  /* 0x0000001000047825 */ /* 0x001fca00078e020c */
[----:B------:R-:W-:Y:S01]  /*0310*/  STG.E.128 desc[UR4][R4.64], R8 ;  /* 0x0000000804007986 */ /* 0x000fe2000c101d04 */
[----:B------:R-:W-:Y:S05]  /*0320*/  EXIT ;  /* 0x000000000000794d */ /* 0x000fea0003800000 */
.L_x_55:
        /* <DEDUP_REMOVED lines=13> */
.L_x_84:


//--------------------- .text._Z17index_mul_2d_halfPN3c104HalfEPKS0_S3_PKlll --------------------------
	.section	.text._Z17index_mul_2d_halfPN3c104HalfEPKS0_S3_PKlll,"ax",@progbits
	.align	128
        .global         _Z17index_mul_2d_halfPN3c104HalfEPKS0_S3_PKlll
        .type           _Z17index_mul_2d_halfPN3c104HalfEPKS0_S3_PKlll,@function
        .size           _Z17index_mul_2d_halfPN3c104HalfEPKS0_S3_PKlll,(.L_x_77 - _Z17index_mul_2d_halfPN3c104HalfEPKS0_S3_PKlll)
        .other          _Z17index_mul_2d_halfPN3c104HalfEPKS0_S3_PKlll,@"STO_CUDA_ENTRY STV_DEFAULT"
_Z17index_mul_2d_halfPN3c104HalfEPKS0_S3_PKlll:
.text._Z17index_mul_2d_halfPN3c104HalfEPKS0_S3_PKlll:
        /* <DEDUP_REMOVED lines=53> */
[----:B------:R-:W-:Y:S02]  /*0350*/  @P1 IADD3 R8, PT, PT, R8, 0x1, RZ ;  /* 0x0000000108081810 */ /* 0x000fe40007ffe0ff */
[----:B------:R-:W-:Y:S01]  /*0360*/  @!P2 LOP3.LUT R8, RZ, R4, RZ, 0x33, !PT ;  /* 0x00000004ff08a212 */ /* 0x000fe200078e33ff */
[----:B------:R-:W-:Y:S06]  /*0370*/  BRA `(.L_x_58) ;  /* 0x0000000000107947 */ /* 0x000fec0003800000 */
.L_x_57:
[----:B------:R-:W-:-:S07]  /*0380*/  MOV R8, 0x3a0 ;  /* 0x000003a000087802 */ /* 0x000fce0000000f00 */
[----:B-----5:R-:W-:Y:S05]  /*0390*/  CALL.REL.NOINC `($__internal_4_$__cuda_sm20_div_u64) ;  /* 0x0000000800287944 */ /* 0x020fea0003c00000 */
[----:B------:R-:W-:Y:S02]  /*03a0*/  IMAD.MOV.U32 R8, RZ, RZ, R7 ;  /* 0x000000ffff087224 */ /* 0x000fe400078e0007 */
[----:B------:R-:W-:-:S07]  /*03b0*/  IMAD.MOV.U32 R9, RZ, RZ, R10 ;  /* 0x000000ffff097224 */ /* 0x000fce00078e000a */
.L_x_58:
[----:B------:R-:W-:Y:S05]  /*03c0*/  BSYNC.RECONVERGENT B0 ;  /* 0x0000000000007941 */ /* 0x000fea0003800200 */
.L_x_56:
        /* <DEDUP_REMOVED lines=10> */
[----:B------:R-:W-:-:S13]  /*0470*/  ISETP.NE.AND.EX P1, PT, RZ, RZ, PT, P1 ;  /* 0x000000ffff00720c */ /* 0x000fda0003f25310 */
[----:B01----:R-:W-:Y:S05]  /*0480*/  @!P1 BRA `(.L_x_60) ;  /* 0x00000000008c9947 */ /* 0x003fea0003800000 */
[----:B------:R-:W-:-:S05]  /*0490*/  VIADD R7, R6, 0x1 ;  /* 0x0000000106077836 */ /* 0x000fca0000000000 */
[----:B------:R-:W-:-:S04]  /*04a0*/  LOP3.LUT R7, R7, 0x3, RZ, 0xc0, !PT ;  /* 0x0000000307077812 */ /* 0x000fc800078ec0ff */
[----:B------:R-:W-:-:S05]  /*04b0*/  IADD3 R7, P1, PT, RZ, -R7, RZ ;  /* 0x80000007ff077210 */ /* 0x000fca0007f3e0ff */
[----:B------:R-:W-:-:S08]  /*04c0*/  IMAD.X R6, RZ, RZ, -0x1, P1 ;  /* 0xffffffffff067424 */ /* 0x000fd000008e06ff */
.L_x_61:
[----:B------:R-:W-:Y:S01]  /*04d0*/  MOV R9, UR4 ;  /* 0x0000000400097c02 */ /* 0x000fe20008000f00 */
[----:B------:R-:W-:Y:S02]  /*04e0*/  IMAD R15, R5, UR10, RZ ;  /* 0x0000000a050f7c24 */ /* 0x000fe4000f8e02ff */
[----:B------:R-:W-:Y:S02]  /*04f0*/  IMAD.MOV.U32 R8, RZ, RZ, R13 ;  /* 0x000000ffff087224 */ /* 0x000fe400078e000d */
[----:B-----5:R-:W-:Y:S02]  /*0500*/  IMAD R11, R3, UR10, RZ ;  /* 0x0000000a030b7c24 */ /* 0x020fe4000f8e02ff */
[C---:B------:R-:W-:Y:S02]  /*0510*/  IMAD R19, R0.reuse, UR11, R15 ;  /* 0x0000000b00137c24 */ /* 0x040fe4000f8e020f */
[----:B------:R-:W-:-:S04]  /*0520*/  IMAD.WIDE.U32 R14, R0, UR10, R8 ;  /* 0x0000000a000e7c25 */ /* 0x000fc8000f8e0008 */
[C---:B------:R-:W-:Y:S02]  /*0530*/  IMAD R17, R2.reuse, UR11, R11 ;  /* 0x0000000b02117c24 */ /* 0x040fe4000f8e020b */
[----:B------:R-:W-:Y:S02]  /*0540*/  IMAD.IADD R11, R15, 0x1, R19 ;  /* 0x000000010f0b7824 */ /* 0x000fe400078e0213 */
[----:B------:R-:W-:-:S03]  /*0550*/  IMAD.WIDE.U32 R8, R2, UR10, R8 ;  /* 0x0000000a02087c25 */ /* 0x000fc6000f8e0008 */
[C---:B------:R-:W-:Y:S01]  /*0560*/  SHF.L.U64.HI R16, R14.reuse, 0x1, R11 ;  /* 0x000000010e107819 */ /* 0x040fe2000001020b */
[----:B------:R-:W-:Y:S01]  /*0570*/  IMAD.SHL.U32 R12, R14, 0x2, RZ ;  /* 0x000000020e0c7824 */ /* 0x000fe200078e00ff */
[----:B--2---:R-:W-:Y:S01]  /*0580*/  LEA R10, P1, R8, UR14, 0x1 ;  /* 0x0000000e080a7c11 */ /* 0x004fe2000f8208ff */
[----:B------:R-:W-:-:S03]  /*0590*/  IMAD.IADD R9, R9, 0x1, R17 ;  /* 0x0000000109097824 */ /* 0x000fc600078e0211 */
[----:B------:R-:W-:Y:S02]  /*05a0*/  IADD3 R14, P2, PT, R12, UR8, RZ ;  /* 0x000000080c0e7c10 */ /* 0x000fe4000ff5e0ff */
[----:B------:R-:W-:Y:S02]  /*05b0*/  LEA.HI.X R11, R8, UR15, R9, 0x1, P1 ;  /* 0x0000000f080b7c11 */ /* 0x000fe400088f0c09 */
[----:B------:R-:W-:-:S03]  /*05c0*/  IADD3.X R15, PT, PT, R16, UR9, RZ, P2, !PT ;  /* 0x00000009100f7c10 */ /* 0x000fc600097fe4ff */
[----:B------:R-:W2:Y:S04]  /*05d0*/  LDG.E.U16 R10, desc[UR6][R10.64] ;  /* 0x000000060a0a7981 */ /* 0x000ea8000c1e1500 */
[----:B------:R-:W3:Y:S01]  /*05e0*/  LDG.E.U16 R14, desc[UR6][R14.64] ;  /* 0x000000060e0e7981 */ /* 0x000ee2000c1e1500 */
[----:B------:R-:W-:Y:S02]  /*05f0*/  IMAD.IADD R13, R4, 0x1, R13 ;  /* 0x00000001040d7824 */ /* 0x000fe400078e020d */
[----:B--2---:R-:W-:Y:S02]  /*0600*/  HADD2.F32 R8, -RZ, R10.H0_H0 ;  /* 0x2000000aff087230 */ /* 0x004fe40000004100 */
[----:B---3--:R-:W-:-:S05]  /*0610*/  HADD2.F32 R9, -RZ, R14.H0_H0 ;  /* 0x2000000eff097230 */ /* 0x008fca0000004100 */
[----:B------:R-:W-:Y:S01]  /*0620*/  FMUL.FTZ R9, R8, R9 ;  /* 0x0000000908097220 */ /* 0x000fe20000410000 */
[----:B------:R-:W-:-:S04]  /*0630*/  IADD3 R8, P1, PT, R12, UR12, RZ ;  /* 0x0000000c0c087c10 */ /* 0x000fc8000ff3e0ff */
[----:B------:R-:W-:Y:S02]  /*0640*/  F2FP.F16.F32.PACK_AB R11, RZ, R9 ;  /* 0x00000009ff0b723e */ /* 0x000fe400000000ff */
[----:B------:R-:W-:Y:S02]  /*0650*/  IADD3.X R9, PT, PT, R16, UR13, RZ, P1, !PT ;  /* 0x0000000d10097c10 */ /* 0x000fe40008ffe4ff */
[----:B------:R-:W-:-:S03]  /*0660*/  IADD3 R7, P1, PT, R7, 0x1, RZ ;  /* 0x0000000107077810 */ /* 0x000fc60007f3e0ff */
[----:B------:R0:W-:Y:S02]  /*0670*/  STG.E.U16 desc[UR6][R8.64], R11 ;  /* 0x0000000b08007986 */ /* 0x0001e4000c101506 */
[----:B------:R-:W-:Y:S01]  /*0680*/  IMAD.X R6, RZ, RZ, R6, P1 ;  /* 0x000000ffff067224 */ /* 0x000fe200008e0606 */
[----:B------:R-:W-:-:S04]  /*0690*/  ISETP.NE.U32.AND P1, PT, R7, RZ, PT ;  /* 0x000000ff0700720c */ /* 0x000fc80003f25070 */
[----:B------:R-:W-:-:S13]  /*06a0*/  ISETP.NE.AND.EX P1, PT, R6, RZ, PT, P1 ;  /* 0x000000ff0600720c */ /* 0x000fda0003f25310 */
[----:B0-----:R-:W-:Y:S05]  /*06b0*/  @P1 BRA `(.L_x_61) ;  /* 0xfffffffc00841947 */ /* 0x001fea000383ffff */
.L_x_60:
[----:B--2---:R-:W-:Y:S05]  /*06c0*/  BSYNC.RECONVERGENT B0 ;  /* 0x0000000000007941 */ /* 0x004fea0003800200 */
.L_x_59:
[----:B------:R-:W-:Y:S05]  /*06d0*/  @!P0 EXIT ;  /* 0x000000000000894d */ /* 0x000fea0003800000 */
[----:B------:R-:W-:Y:S01]  /*06e0*/  SHF.L.U32 R11, R4, 0x1, RZ ;  /* 0x00000001040b7819 */ /* 0x000fe200000006ff */
[----:B------:R-:W0:Y:S01]  /*06f0*/  LDCU.64 UR8, c[0x0][0x3a8] ;  /* 0x00007500ff0877ac */ /* 0x000e220008000a00 */
[----:B------:R-:W-:Y:S01]  /*0700*/  SHF.R.U32.HI R9, RZ, 0x1f, R4 ;  /* 0x0000001fff097819 */ /* 0x000fe20000011604 */
[----:B------:R-:W1:Y:S01]  /*0710*/  LDCU.64 UR10, c[0x0][0x390] ;  /* 0x00007200ff0a77ac */ /* 0x000e620008000a00 */
[----:B------:R-:W2:Y:S05]  /*0720*/  LDCU.128 UR12, c[0x0][0x380] ;  /* 0x00007000ff0c77ac */ /* 0x000eaa0008000c00 */
.L_x_62:
[----:B0-----:R-:W-:Y:S02]  /*0730*/  IMAD R17, R5, UR8, RZ ;  /* 0x0000000805117c24 */ /* 0x001fe4000f8e02ff */
[----:B------:R-:W-:Y:S02]  /*0740*/  IMAD.U32 R7, RZ, RZ, UR4 ;  /* 0x00000004ff077e24 */ /* 0x000fe4000f8e00ff */
[----:B------:R-:W-:Y:S02]  /*0750*/  IMAD.MOV.U32 R6, RZ, RZ, R13 ;  /* 0x000000ffff067224 */ /* 0x000fe400078e000d */
[C---:B------:R-:W-:Y:S02]  /*0760*/  IMAD R10, R0.reuse, UR9, R17 ;  /* 0x00000009000a7c24 */ /* 0x040fe4000f8e0211 */
[----:B-----5:R-:W-:Y:S02]  /*0770*/  IMAD R15, R3, UR8, RZ ;  /* 0x00000008030f7c24 */ /* 0x020fe4000f8e02ff */
[----:B------:R-:W-:-:S04]  /*0780*/  IMAD.WIDE.U32 R16, R0, UR8, R6 ;  /* 0x0000000800107c25 */ /* 0x000fc8000f8e0006 */
[C---:B------:R-:W-:Y:S02]  /*0790*/  IMAD R8, R2.reuse, UR9, R15 ;  /* 0x0000000902087c24 */ /* 0x040fe4000f8e020f */
[----:B------:R-:W-:-:S04]  /*07a0*/  IMAD.WIDE.U32 R6, R2, UR8, R6 ;  /* 0x0000000802067c25 */ /* 0x000fc8000f8e0006 */
[----:B------:R-:W-:Y:S01]  /*07b0*/  IMAD.IADD R17, R17, 0x1, R10 ;  /* 0x0000000111117824 */ /* 0x000fe200078e020a */
[----:B--2---:R-:W-:Y:S01]  /*07c0*/  LEA R14, P0, R6, UR14, 0x1 ;  /* 0x0000000e060e7c11 */ /* 0x004fe2000f8008ff */
[C---:B------:R-:W-:Y:S02]  /*07d0*/  IMAD.SHL.U32 R18, R16.reuse, 0x2, RZ ;  /* 0x0000000210127824 */ /* 0x040fe400078e00ff */
[----:B------:R-:W-:Y:S01]  /*07e0*/  IMAD.IADD R15, R7, 0x1, R8 ;  /* 0x00000001070f7824 */ /* 0x000fe200078e0208 */
[----:B------:R-:W-:Y:S02]  /*07f0*/  SHF.L.U64.HI R7, R16, 0x1, R17 ;  /* 0x0000000110077819 */ /* 0x000fe40000010211 */
[----:B-1----:R-:W-:Y:S02]  /*0800*/  IADD3 R16, P1, PT, R18, UR10, RZ ;  /* 0x0000000a12107c10 */ /* 0x002fe4000ff3e0ff */
[----:B------:R-:W-:Y:S02]  /*0810*/  LEA.HI.X R15, R6, UR15, R15, 0x1, P0 ;  /* 0x0000000f060f7c11 */ /* 0x000fe400080f0c0f */
[----:B------:R-:W-:-:S03]  /*0820*/  IADD3.X R17, PT, PT, R7, UR11, RZ, P1, !PT ;  /* 0x0000000b07117c10 */ /* 0x000fc60008ffe4ff */
[----:B------:R-:W2:Y:S04]  /*0830*/  LDG.E.U16 R6, desc[UR6][R14.64] ;  /* 0x000000060e067981 */ /* 0x000ea8000c1e1500 */
[----:B------:R-:W3:Y:S01]  /*0840*/  LDG.E.U16 R12, desc[UR6][R16.64] ;  /* 0x00000006100c7981 */ /* 0x000ee2000c1e1500 */
[----:B------:R-:W-:-:S05]  /*0850*/  IADD3 R20, P0, PT, R11, R14, RZ ;  /* 0x0000000e0b147210 */ /* 0x000fca0007f1e0ff */
[----:B------:R-:W-:Y:S02]  /*0860*/  IMAD.X R21, R9, 0x1, R15, P0 ;  /* 0x0000000109157824 */ /* 0x000fe400000e060f */
[----:B--2---:R-:W-:Y:S02]  /*0870*/  HADD2.F32 R6, -RZ, R6.H0_H0 ;  /* 0x20000006ff067230 */ /* 0x004fe40000004100 */
[----:B---3--:R-:W-:-:S05]  /*0880*/  HADD2.F32 R19, -RZ, R12.H0_H0 ;  /* 0x2000000cff137230 */ /* 0x008fca0000004100 */
[----:B------:R-:W-:Y:S01]  /*0890*/  FMUL.FTZ R19, R6, R19 ;  /* 0x0000001306137220 */ /* 0x000fe20000410000 */
[----:B------:R-:W-:Y:S02]  /*08a0*/  IADD3 R6, P2, PT, R18, UR12, RZ ;  /* 0x0000000c12067c10 */ /* 0x000fe4000ff5e0ff */
[----:B------:R-:W-:Y:S02]  /*08b0*/  IADD3 R18, P1, PT, R11, R16, RZ ;  /* 0x000000100b127210 */ /* 0x000fe40007f3e0ff */
[----:B------:R-:W-:Y:S02]  /*08c0*/  F2FP.F16.F32.PACK_AB R12, RZ, R19 ;  /* 0x00000013ff0c723e */ /* 0x000fe400000000ff */
[----:B------:R-:W-:Y:S02]  /*08d0*/  IADD3.X R19, PT, PT, R9, R17, RZ, P1, !PT ;  /* 0x0000001109137210 */ /* 0x000fe40000ffe4ff */
[----:B------:R-:W-:Y:S02]  /*08e0*/  IADD3.X R7, PT, PT, R7, UR13, RZ, P2, !PT ;  /* 0x0000000d07077c10 */ /* 0x000fe400097fe4ff */
[----:B------:R-:W-:-:S05]  /*08f0*/  PRMT R17, R12, 0x7610, R17 ;  /* 0x000076100c117816 */ /* 0x000fca0000000011 */
[----:B------:R0:W-:Y:S04]  /*0900*/  STG.E.U16 desc[UR6][R6.64], R17 ;  /* 0x0000001106007986 */ /* 0x0001e8000c101506 */
[----:B------:R-:W2:Y:S04]  /*0910*/  LDG.E.U16 R12, desc[UR6][R20.64] ;  /* 0x00000006140c7981 */ /* 0x000ea8000c1e1500 */
[----:B------:R-:W3:Y:S01]  /*0920*/  LDG.E.U16 R14, desc[UR6][R18.64] ;  /* 0x00000006120e7981 */ /* 0x000ee2000c1e1500 */
[C---:B------:R-:W-:Y:S02]  /*0930*/  IADD3 R16, P1, PT, R11.reuse, R20, RZ ;  /* 0x000000140b107210 */ /* 0x040fe40007f3e0ff */
[----:B------:R-:W-:-:S03]  /*0940*/  IADD3 R22, P2, PT, R11, R18, RZ ;  /* 0x000000120b167210 */ /* 0x000fc60007f5e0ff */
[C---:B0-----:R-:W-:Y:S02]  /*0950*/  IMAD.X R17, R9.reuse, 0x1, R21, P1 ;  /* 0x0000000109117824 */ /* 0x041fe400008e0615 */
[----:B------:R-:W-:Y:S02]  /*0960*/  IMAD.X R23, R9, 0x1, R19, P2 ;  /* 0x0000000109177824 */ /* 0x000fe400010e0613 */
[----:B--2---:R-:W-:Y:S02]  /*0970*/  HADD2.F32 R12, -RZ, R12.H0_H0 ;  /* 0x2000000cff0c7230 */ /* 0x004fe40000004100 */
[----:B---3--:R-:W-:Y:S01]  /*0980*/  HADD2.F32 R15, -RZ, R14.H0_H0 ;  /* 0x2000000eff0f7230 */ /* 0x008fe20000004100 */
[----:B------:R-:W-:-:S04]  /*0990*/  IADD3 R14, P0, PT, R11, R6, RZ ;  /* 0x000000060b0e7210 */ /* 0x000fc80007f1e0ff */
[----:B------:R-:W-:Y:S01]  /*09a0*/  FMUL.FTZ R12, R12, R15 ;  /* 0x0000000f0c0c7220 */ /* 0x000fe20000410000 */
[----:B------:R-:W-:-:S04]  /*09b0*/  IMAD.X R15, R9, 0x1, R7, P0 ;  /* 0x00000001090f7824 */ /* 0x000fc800000e0607 */
[----:B------:R-:W-:-:S04]  /*09c0*/  F2FP.F16.F32.PACK_AB R12, RZ, R12 ;  /* 0x0000000cff0c723e */ /* 0x000fc800000000ff */
[----:B------:R-:W-:-:S05]  /*09d0*/  PRMT R24, R12, 0x7610, R24 ;  /* 0x000076100c187816 */ /* 0x000fca0000000018 */
[----:B------:R0:W-:Y:S04]  /*09e0*/  STG.E.U16 desc[UR6][R14.64], R24 ;  /* 0x000000180e007986 */ /* 0x0001e8000c101506 */
[----:B------:R-:W2:Y:S04]  /*09f0*/  LDG.E.U16 R16, desc[UR6][R16.64] ;  /* 0x0000000610107981 */ /* 0x000ea8000c1e1500 */
[----:B------:R-:W3:Y:S01]  /*0a00*/  LDG.E.U16 R22, desc[UR6][R22.64] ;  /* 0x0000000616167981 */ /* 0x000ee2000c1e1500 */
[----:B------:R-:W-:Y:S01]  /*0a10*/  IMAD R7, R4, 0x2, R13 ;  /* 0x0000000204077824 */ /* 0x000fe200078e020d */
[----:B0-----:R-:W-:-:S03]  /*0a20*/  IADD3 R14, P0, PT, R11, R14, RZ ;  /* 0x0000000e0b0e7210 */ /* 0x001fc60007f1e0ff */
[----:B------:R-:W-:Y:S02]  /*0a30*/  IMAD.IADD R6, R7, 0x1, R4 ;  /* 0x0000000107067824 */ /* 0x000fe400078e0204 */
[----:B------:R-:W-:Y:S02]  /*0a40*/  IMAD.MOV.U32 R7, RZ, RZ, RZ ;  /* 0x000000ffff077224 */ /* 0x000fe400078e00ff */
[----:B------:R-:W-:Y:S02]  /*0a50*/  IMAD.X R15, R9, 0x1, R15, P0 ;  /* 0x00000001090f7824 */ /* 0x000fe400000e060f */
[----:B------:R-:W-:-:S04]  /*0a60*/  IMAD.WIDE.U32 R18, R0, UR8, R6 ;  /* 0x0000000800127c25 */ /* 0x000fc8000f8e0006 */
[----:B------:R-:W-:Y:S01]  /*0a70*/  IMAD.WIDE.U32 R12, R2, UR8, R6 ;  /* 0x00000008020c7c25 */ /* 0x000fe2000f8e0006 */
[----:B------:R-:W-:-:S03]  /*0a80*/  IADD3 R21, PT, PT, R10, R19, RZ ;  /* 0x000000130a157210 */ /* 0x000fc60007ffe0ff */
[C---:B------:R-:W-:Y:S01]  /*0a90*/  IMAD.SHL.U32 R7, R18.reuse, 0x2, RZ ;  /* 0x0000000212077824 */ /* 0x040fe200078e00ff */
[----:B------:R-:W-:Y:S01]  /*0aa0*/  SHF.L.U64.HI R10, R18, 0x1, R21 ;  /* 0x00000001120a7819 */ /* 0x000fe20000010215 */
[----:B------:R-:W-:-:S03]  /*0ab0*/  IMAD.IADD R13, R8, 0x1, R13 ;  /* 0x00000001080d7824 */ /* 0x000fc600078e020d */
[----:B------:R-:W-:Y:S01]  /*0ac0*/  IADD3 R18, P2, PT, R7, UR10, RZ ;  /* 0x0000000a07127c10 */ /* 0x000fe2000ff5e0ff */
[----:B--2---:R-:W-:Y:S01]  /*0ad0*/  HADD2.F32 R19, -RZ, R16.H0_H0 ;  /* 0x20000010ff137230 */ /* 0x004fe20000004100 */
[----:B------:R-:W-:Y:S01]  /*0ae0*/  LEA R16, P1, R12, UR14, 0x1 ;  /* 0x0000000e0c107c11 */ /* 0x000fe2000f8208ff */
[----:B---3--:R-:W-:-:S03]  /*0af0*/  HADD2.F32 R20, -RZ, R22.H0_H0 ;  /* 0x20000016ff147230 */ /* 0x008fc60000004100 */
[----:B------:R-:W-:Y:S02]  /*0b00*/  LEA.HI.X R17, R12, UR15, R13, 0x1, P1 ;  /* 0x0000000f0c117c11 */ /* 0x000fe400088f0c0d */
[----:B------:R-:W-:-:S05]  /*0b10*/  FMUL.FTZ R19, R19, R20 ;  /* 0x0000001413137220 */ /* 0x000fca0000410000 */
[----:B------:R-:W-:Y:S02]  /*0b20*/  F2FP.F16.F32.PACK_AB R8, RZ, R19 ;  /* 0x00000013ff08723e */ /* 0x000fe400000000ff */
[----:B------:R-:W-:Y:S02]  /*0b30*/  IADD3.X R19, PT, PT, R10, UR11, RZ, P2, !PT ;  /* 0x0000000b0a137c10 */ /* 0x000fe400097fe4ff */
[----:B------:R-:W-:-:S05]  /*0b40*/  PRMT R12, R8, 0x7610, R12 ;  /* 0x00007610080c7816 */ /* 0x000fca000000000c */
[----:B------:R3:W-:Y:S04]  /*0b50*/  STG.E.U16 desc[UR6][R14.64], R12 ;  /* 0x0000000c0e007986 */ /* 0x0007e8000c101506 */
[----:B------:R-:W2:Y:S04]  /*0b60*/  LDG.E.U16 R16, desc[UR6][R16.64] ;  /* 0x0000000610107981 */ /* 0x000ea8000c1e1500 */
[----:B------:R-:W4:Y:S01]  /*0b70*/  LDG.E.U16 R18, desc[UR6][R18.64] ;  /* 0x0000000612127981 */ /* 0x000f22000c1e1500 */
[----:B------:R-:W-:-:S04]  /*0b80*/  IADD3 R20, P0, PT, R7, UR12, RZ ;  /* 0x0000000c07147c10 */ /* 0x000fc8000ff1e0ff */
[----:B------:R-:W-:Y:S01]  /*0b90*/  IADD3.X R21, PT, PT, R10, UR13, RZ, P0, !PT ;  /* 0x0000000d0a157c10 */ /* 0x000fe200087fe4ff */
[----:B--2---:R-:W-:Y:S02]  /*0ba0*/  HADD2.F32 R8, -RZ, R16.H0_H0 ;  /* 0x20000010ff087230 */ /* 0x004fe40000004100 */
[----:B----4-:R-:W-:-:S05]  /*0bb0*/  HADD2.F32 R13, -RZ, R18.H0_H0 ;  /* 0x20000012ff0d7230 */ /* 0x010fca0000004100 */
[----:B------:R-:W-:Y:S01]  /*0bc0*/  FMUL.FTZ R8, R8, R13 ;  /* 0x0000000d08087220 */ /* 0x000fe20000410000 */
[----:B------:R-:W-:-:S04]  /*0bd0*/  IMAD.IADD R13, R6, 0x1, R4 ;  /* 0x00000001060d7824 */ /* 0x000fc800078e0204 */
[----:B------:R-:W-:Y:S02]  /*0be0*/  F2FP.F16.F32.PACK_AB R8, RZ, R8 ;  /* 0x00000008ff08723e */ /* 0x000fe400000000ff */
[----:B------:R-:W-:-:S03]  /*0bf0*/  ISETP.GE.U32.AND P0, PT, R13, UR8, PT ;  /* 0x000000080d007c0c */ /* 0x000fc6000bf06070 */
[----:B------:R3:W-:Y:S01]  /*0c00*/  STG.E.U16 desc[UR6][R20.64], R8 ;  /* 0x0000000814007986 */ /* 0x0007e2000c101506 */
[----:B------:R-:W-:-:S13]  /*0c10*/  ISETP.GE.U32.AND.EX P0, PT, RZ, UR9, PT, P0 ;  /* 0x00000009ff007c0c */ /* 0x000fda000bf06100 */
[----:B---3--:R-:W-:Y:S05]  /*0c20*/  @!P0 BRA `(.L_x_62) ;  /* 0xfffffff800c08947 */ /* 0x008fea000383ffff */
[----:B------:R-:W-:Y:S05]  /*0c30*/  EXIT ;  /* 0x000000000000794d */ /* 0x000fea0003800000 */
        .weak           $__internal_4_$__cuda_sm20_div_u64
        .type           $__internal_4_$__cuda_sm20_div_u64,@function
        .size           $__internal_4_$__cuda_sm20_div_u64,(.L_x_77 - $__internal_4_$__cuda_sm20_div_u64)
$__internal_4_$__cuda_sm20_div_u64:
[----:B------:R-:W-:Y:S02]  /*0c40*/  IMAD.MOV.U32 R16, RZ, RZ, R4 ;  /* 0x000000ffff107224 */ /* 0x000fe400078e0004 */
[----:B------:R-:W-:-:S04]  /*0c50*/  IMAD.MOV.U32 R17, RZ, RZ, RZ ;  /* 0x000000ffff117224 */ /* 0x000fc800078e00ff */
[----:B------:R-:W0:Y:S02]  /*0c60*/  I2F.U64.RP R12, R16 ;  /* 0x00000010000c7312 */ /* 0x000e240000309000 */
[----:B0-----:R-:W0:Y:S02]  /*0c70*/  MUFU.RCP R12, R12 ;  /* 0x0000000c000c7308 */ /* 0x001e240000001000 */
[----:B0-----:R-:W-:-:S15]  /*0c80*/  IADD3 R10, PT, PT, R12, 0x1ffffffe, RZ ;  /* 0x1ffffffe0c0a7810 */ /* 0x001fde0007ffe0ff */
        /* <DEDUP_REMOVED lines=17> */
[----:B------:R-:W-:-:S03]  /*0da0*/  IMAD.WIDE.U32 R10, R15, R4, RZ ;  /* 0x000000040f0a7225 */ /* 0x000fc600078e00ff */
[----:B------:R-:W-:Y:S01]  /*0db0*/  IADD3 R19, P0, PT, RZ, -R10, RZ ;  /* 0x8000000aff137210 */ /* 0x000fe20007f1e0ff */
[----:B------:R-:W-:-:S04]  /*0dc0*/  IMAD R10, R17, R4, R11 ;  /* 0x00000004110a7224 */ /* 0x000fc800078e020b */
        /* <DEDUP_REMOVED lines=15> */
[----:B------:R-:W-:-:S04]  /*0ec0*/  IADD3 R15, P1, PT, R15, R10, RZ ;  /* 0x0000000a0f0f7210 */ /* 0x000fc80007f3e0ff */
[----:B------:R-:W-:-:S05]  /*0ed0*/  IADD3.X R10, PT, PT, R14, RZ, RZ, P0, !PT ;  /* 0x000000ff0e0a7210 */ /* 0x000fca00007fe4ff */
        /* <DEDUP_REMOVED lines=26> */
[----:B------:R-:W-:Y:S06]  /*1080*/  RET.REL.NODEC R8 `(_Z17index_mul_2d_halfPN3c104HalfEPKS0_S3_PKlll) ;  /* 0xffffffec08dc7950 */ /* 0x000fec0003c3ffff */
.L_x_63:
        /* <DEDUP_REMOVED lines=15> */
.L_x_77:


//--------------------- .text._Z18index_mul_2d_floatPfPKfS1_PKlll --------------------------
	.section	.text._Z18index_mul_2d_floatPfPKfS1_PKlll,"ax",@progbits
	.align	128
        .global         _Z18index_mul_2d_floatPfPKfS1_PKlll
        .type           _Z18index_mul_2d_floatPfPKfS1_PKlll,@function
        .size           _Z18index_mul_2d_floatPfPKfS1_PKlll,(.L_x_78 - _Z18index_mul_2d_floatPfPKfS1_PKlll)
        .other          _Z18index_mul_2d_floatPfPKfS1_PKlll,@"STO_CUDA_ENTRY STV_DEFAULT"
_Z18index_mul_2d_floatPfPKfS1_PKlll:
.text._Z18index_mul_2d_floatPfPKfS1_PKlll:
        /* <DEDUP_REMOVED lines=56> */
.L_x_65:
[----:B------:R-:W-:-:S07]  /*0380*/  MOV R6, 0x3a0 ;  /* 0x000003a000067802 */ /* 0x000fce0000000f00 */
[----:B-----5:R-:W-:Y:S05]  /*0390*/  CALL.REL.NOINC `($__internal_5_$__cuda_sm20_div_u64) ;  /* 0x0000000400e07944 */ /* 0x020fea0003c00000 */
[----:B------:R-:W-:Y:S01]  /*03a0*/  MOV R6, R5 ;  /* 0x0000000500067202 */ /* 0x000fe20000000f00 */
[----:B------:R-:W-:-:S07]  /*03b0*/  IMAD.MOV.U32 R7, RZ, RZ, R8 ;  /* 0x000000ffff077224 */ /* 0x000fce00078e0008 */
.L_x_66:
[----:B------:R-:W-:Y:S05]  /*03c0*/  BSYNC.RECONVERGENT B0 ;  /* 0x0000000000007941 */ /* 0x000fea0003800200 */
.L_x_64:
        /* <DEDUP_REMOVED lines=16> */
.L_x_69:
[----:B0-----:R-:W-:Y:S02]  /*04d0*/  IMAD R4, R10, UR10, RZ ;  /* 0x0000000a0a047c24 */ /* 0x001fe4000f8e02ff */
[----:B------:R-:W-:Y:S02]  /*04e0*/  IMAD.U32 R5, RZ, RZ, UR4 ;  /* 0x00000004ff057e24 */ /* 0x000fe4000f8e00ff */
[----:B------:R-:W-:Y:S02]  /*04f0*/  IMAD R15, R11, UR11, R4 ;  /* 0x0000000b0b0f7c24 */ /* 0x000fe4000f8e0204 */
[----:B------:R-:W-:Y:S02]  /*0500*/  IMAD.MOV.U32 R4, RZ, RZ, R9 ;  /* 0x000000ffff047224 */ /* 0x000fe400078e0009 */
[----:B-----5:R-:W-:Y:S02]  /*0510*/  IMAD R7, R3, UR10, RZ ;  /* 0x0000000a03077c24 */ /* 0x020fe4000f8e02ff */
[----:B------:R-:W-:-:S04]  /*0520*/  IMAD.WIDE.U32 R12, R11, UR10, R4 ;  /* 0x0000000a0b0c7c25 */ /* 0x000fc8000f8e0004 */
[C---:B------:R-:W-:Y:S02]  /*0530*/  IMAD R17, R2.reuse, UR11, R7 ;  /* 0x0000000b02117c24 */ /* 0x040fe4000f8e0207 */
[----:B------:R-:W-:-:S04]  /*0540*/  IMAD.WIDE.U32 R4, R2, UR10, R4 ;  /* 0x0000000a02047c25 */ /* 0x000fc8000f8e0004 */
[----:B------:R-:W-:Y:S01]  /*0550*/  IMAD.IADD R7, R13, 0x1, R15 ;  /* 0x000000010d077824 */ /* 0x000fe200078e020f */
[----:B------:R-:W-:Y:S01]  /*0560*/  SHF.L.U32 R15, R12, 0x2, RZ ;  /* 0x000000020c0f7819 */ /* 0x000fe200000006ff */
[----:B------:R-:W-:Y:S01]  /*0570*/  IMAD.IADD R13, R5, 0x1, R17 ;  /* 0x00000001050d7824 */ /* 0x000fe200078e0211 */
[----:B--2---:R-:W-:Y:S02]  /*0580*/  LEA R6, P1, R4, UR14, 0x2 ;  /* 0x0000000e04067c11 */ /* 0x004fe4000f8210ff */
[----:B------:R-:W-:Y:S02]  /*0590*/  SHF.L.U64.HI R5, R12, 0x2, R7 ;  /* 0x000000020c057819 */ /* 0x000fe40000010207 */
[----:B------:R-:W-:Y:S02]  /*05a0*/  IADD3 R12, P2, PT, R15, UR8, RZ ;  /* 0x000000080f0c7c10 */ /* 0x000fe4000ff5e0ff */
[----:B------:R-:W-:Y:S02]  /*05b0*/  LEA.HI.X R7, R4, UR15, R13, 0x2, P1 ;  /* 0x0000000f04077c11 */ /* 0x000fe400088f140d */
[----:B------:R-:W-:-:S03]  /*05c0*/  IADD3.X R13, PT, PT, R5, UR9, RZ, P2, !PT ;  /* 0x00000009050d7c10 */ /* 0x000fc600097fe4ff */
[----:B------:R-:W2:Y:S04]  /*05d0*/  LDG.E R6, desc[UR6][R6.64] ;  /* 0x0000000606067981 */ /* 0x000ea8000c1e1900 */
[----:B------:R-:W2:Y:S01]  /*05e0*/  LDG.E R13, desc[UR6][R12.64] ;  /* 0x000000060c0d7981 */ /* 0x000ea2000c1e1900 */
[----:B------:R-:W-:Y:S01]  /*05f0*/  IADD3 R4, P1, PT, R15, UR12, RZ ;  /* 0x0000000c0f047c10 */ /* 0x000fe2000ff3e0ff */
[----:B------:R-:W-:-:S03]  /*0600*/  IMAD.IADD R9, R0, 0x1, R9 ;  /* 0x0000000100097824 */ /* 0x000fc600078e0209 */
[----:B------:R-:W-:Y:S02]  /*0610*/  IADD3.X R5, PT, PT, R5, UR13, RZ, P1, !PT ;  /* 0x0000000d05057c10 */ /* 0x000fe40008ffe4ff */
[----:B------:R-:W-:-:S05]  /*0620*/  IADD3 R14, P1, PT, R14, 0x1, RZ ;  /* 0x000000010e0e7810 */ /* 0x000fca0007f3e0ff */
[----:B------:R-:W-:Y:S01]  /*0630*/  IMAD.X R8, RZ, RZ, R8, P1 ;  /* 0x000000ffff087224 */ /* 0x000fe200008e0608 */
[----:B------:R-:W-:-:S04]  /*0640*/  ISETP.NE.U32.AND P1, PT, R14, RZ, PT ;  /* 0x000000ff0e00720c */ /* 0x000fc80003f25070 */
[----:B------:R-:W-:Y:S01]  /*0650*/  ISETP.NE.AND.EX P1, PT, R8, RZ, PT, P1 ;  /* 0x000000ff0800720c */ /* 0x000fe20003f25310 */
[----:B--2---:R-:W-:-:S05]  /*0660*/  FMUL.FTZ R15, R6, R13 ;  /* 0x0000000d060f7220 */ /* 0x004fca0000410000 */
[----:B------:R0:W-:Y:S07]  /*0670*/  STG.E desc[UR6][R4.64], R15 ;  /* 0x0000000f04007986 */ /* 0x0001ee000c101906 */
[----:B------:R-:W-:Y:S05]  /*0680*/  @P1 BRA `(.L_x_69) ;  /* 0xfffffffc00901947 */ /* 0x000fea000383ffff */
.L_x_68:
[----:B--2---:R-:W-:Y:S05]  /*0690*/  BSYNC.RECONVERGENT B0 ;  /* 0x0000000000007941 */ /* 0x004fea0003800200 */
.L_x_67:
[----:B------:R-:W-:Y:S05]  /*06a0*/  @!P0 EXIT ;  /* 0x000000000000894d */ /* 0x000fea0003800000 */
[----:B0-----:R-:W-:Y:S01]  /*06b0*/  IMAD.SHL.U32 R15, R0, 0x4, RZ ;  /* 0x00000004000f7824 */ /* 0x001fe200078e00ff */
[----:B------:R-:W-:Y:S01]  /*06c0*/  SHF.R.U32.HI R13, RZ, 0x1e, R0 ;  /* 0x0000001eff0d7819 */ /* 0x000fe20000011600 */
[----:B------:R-:W0:Y:S01]  /*06d0*/  LDCU.64 UR8, c[0x0][0x3a8] ;  /* 0x00007500ff0877ac */ /* 0x000e220008000a00 */
[----:B------:R-:W1:Y:S01]  /*06e0*/  LDCU.64 UR10, c[0x0][0x390] ;  /* 0x00007200ff0a77ac */ /* 0x000e620008000a00 */
[----:B------:R-:W2:Y:S04]  /*06f0*/  LDCU.128 UR12, c[0x0][0x380] ;  /* 0x00007000ff0c77ac */ /* 0x000ea80008000c00 */
.L_x_70:
[----:B---3--:R-:W-:Y:S02]  /*0700*/  IMAD.U32 R5, RZ, RZ, UR4 ;  /* 0x00000004ff057e24 */ /* 0x008fe4000f8e00ff */
[----:B0-----:R-:W-:Y:S02]  /*0710*/  IMAD R12, R10, UR8, RZ ;  /* 0x000000080a0c7c24 */ /* 0x001fe4000f8e02ff */
[----:B------:R-:W-:Y:S02]  /*0720*/  IMAD.MOV.U32 R4, RZ, RZ, R9 ;  /* 0x000000ffff047224 */ /* 0x000fe400078e0009 */
[----:B-----5:R-:W-:Y:S02]  /*0730*/  IMAD R17, R3, UR8, RZ ;  /* 0x0000000803117c24 */ /* 0x020fe4000f8e02ff */
[C---:B------:R-:W-:Y:S02]  /*0740*/  IMAD R12, R11.reuse, UR9, R12 ;  /* 0x000000090b0c7c24 */ /* 0x040fe4000f8e020c */
[----:B------:R-:W-:-:S04]  /*0750*/  IMAD.WIDE.U32 R6, R11, UR8, R4 ;  /* 0x000000080b067c25 */ /* 0x000fc8000f8e0004 */
[----:B------:R-:W-:Y:S01]  /*0760*/  IMAD R17, R2, UR9, R17 ;  /* 0x0000000902117c24 */ /* 0x000fe2000f8e0211 */
[----:B------:R-:W-:Y:S01]  /*0770*/  SHF.L.U32 R14, R6, 0x2, RZ ;  /* 0x00000002060e7819 */ /* 0x000fe200000006ff */
[----:B------:R-:W-:-:S03]  /*0780*/  IMAD.WIDE.U32 R20, R2, UR8, R4 ;  /* 0x0000000802147c25 */ /* 0x000fc6000f8e0004 */
[----:B-1----:R-:W-:Y:S01]  /*0790*/  IADD3 R18, P1, PT, R14, UR10, RZ ;  /* 0x0000000a0e127c10 */ /* 0x002fe2000ff3e0ff */
[----:B------:R-:W-:Y:S01]  /*07a0*/  IMAD.IADD R7, R7, 0x1, R12 ;  /* 0x0000000107077824 */ /* 0x000fe200078e020c */
[----:B--2---:R-:W-:Y:S01]  /*07b0*/  LEA R4, P0, R20, UR14, 0x2 ;  /* 0x0000000e14047c11 */ /* 0x004fe2000f8010ff */
[----:B------:R-:W-:-:S03]  /*07c0*/  IMAD.IADD R5, R21, 0x1, R17 ;  /* 0x0000000115057824 */ /* 0x000fc600078e0211 */
[----:B------:R-:W-:Y:S02]  /*07d0*/  SHF.L.U64.HI R7, R6, 0x2, R7 ;  /* 0x0000000206077819 */ /* 0x000fe40000010207 */
[----:B------:R-:W-:Y:S02]  /*07e0*/  LEA.HI.X R5, R20, UR15, R5, 0x2, P0 ;  /* 0x0000000f14057c11 */ /* 0x000fe400080f1405 */
[----:B------:R-:W-:-:S03]  /*07f0*/  IADD3.X R19, PT, PT, R7, UR11, RZ, P1, !PT ;  /* 0x0000000b07137c10 */ /* 0x000fc60008ffe4ff */
[----:B------:R-:W2:Y:S04]  /*0800*/  LDG.E R8, desc[UR6][R4.64] ;  /* 0x0000000604087981 */ /* 0x000ea8000c1e1900 */
[----:B------:R-:W2:Y:S01]  /*0810*/  LDG.E R25, desc[UR6][R18.64] ;  /* 0x0000000612197981 */ /* 0x000ea2000c1e1900 */
[----:B------:R-:W-:Y:S02]  /*0820*/  IADD3 R6, P2, PT, R14, UR12, RZ ;  /* 0x0000000c0e067c10 */ /* 0x000fe4000ff5e0ff */
[C---:B------:R-:W-:Y:S02]  /*0830*/  IADD3 R22, P0, PT, R15.reuse, R4, RZ ;  /* 0x000000040f167210 */ /* 0x040fe40007f1e0ff */
[----:B------:R-:W-:Y:S02]  /*0840*/  IADD3 R20, P1, PT, R15, R18, RZ ;  /* 0x000000120f147210 */ /* 0x000fe40007f3e0ff */
[----:B------:R-:W-:Y:S01]  /*0850*/  IADD3.X R7, PT, PT, R7, UR13, RZ, P2, !PT ;  /* 0x0000000d07077c10 */ /* 0x000fe200097fe4ff */
[----:B------:R-:W-:-:S02]  /*0860*/  IMAD.X R23, R13, 0x1, R5, P0 ;  /* 0x000000010d177824 */ /* 0x000fc400000e0605 */
[----:B------:R-:W-:Y:S02]  /*0870*/  IMAD.X R21, R13, 0x1, R19, P1 ;  /* 0x000000010d157824 */ /* 0x000fe400008e0613 */
[----:B--2---:R-:W-:-:S05]  /*0880*/  FMUL.FTZ R29, R8, R25 ;  /* 0x00000019081d7220 */ /* 0x004fca0000410000 */
[----:B------:R0:W-:Y:S04]  /*0890*/  STG.E desc[UR6][R6.64], R29 ;  /* 0x0000001d06007986 */ /* 0x0001e8000c101906 */
[----:B------:R-:W2:Y:S04]  /*08a0*/  LDG.E R8, desc[UR6][R22.64] ;  /* 0x0000000616087981 */ /* 0x000ea8000c1e1900 */
[----:B------:R-:W2:Y:S01]  /*08b0*/  LDG.E R14, desc[UR6][R20.64] ;  /* 0x00000006140e7981 */ /* 0x000ea2000c1e1900 */
[C---:B------:R-:W-:Y:S02]  /*08c0*/  IADD3 R4, P0, PT, R15.reuse, R6, RZ ;  /* 0x000000060f047210 */ /* 0x040fe40007f1e0ff */
[----:B------:R-:W-:-:S02]  /*08d0*/  IADD3 R26, P2, PT, R15, R20, RZ ;  /* 0x000000140f1a7210 */ /* 0x000fc40007f5e0ff */
[----:B------:R-:W-:Y:S01]  /*08e0*/  IADD3 R24, P1, PT, R15, R22, RZ ;  /* 0x000000160f187210 */ /* 0x000fe20007f3e0ff */
[C---:B------:R-:W-:Y:S02]  /*08f0*/  IMAD.X R5, R13.reuse, 0x1, R7, P0 ;  /* 0x000000010d057824 */ /* 0x040fe400000e0607 */
[C---:B------:R-:W-:Y:S02]  /*0900*/  IMAD.X R27, R13.reuse, 0x1, R21, P2 ;  /* 0x000000010d1b7824 */ /* 0x040fe400010e0615 */
[----:B------:R-:W-:Y:S02]  /*0910*/  IMAD.X R25, R13, 0x1, R23, P1 ;  /* 0x000000010d197824 */ /* 0x000fe400008e0617 */
[----:B0-----:R-:W-:Y:S02]  /*0920*/  IMAD R7, R0, 0x2, R9 ;  /* 0x0000000200077824 */ /* 0x001fe400078e0209 */
[----:B--2---:R-:W-:-:S05]  /*0930*/  FMUL.FTZ R16, R8, R14 ;  /* 0x0000000e08107220 */ /* 0x004fca0000410000 */
[----:B------:R0:W-:Y:S04]  /*0940*/  STG.E desc[UR6][R4.64], R16 ;  /* 0x0000001004007986 */ /* 0x0001e8000c101906 */
[----:B------:R-:W2:Y:S04]  /*0950*/  LDG.E R14, desc[UR6][R24.64] ;  /* 0x00000006180e7981 */ /* 0x000ea8000c1e1900 */
[----:B------:R-:W2:Y:S01]  /*0960*/  LDG.E R27, desc[UR6][R26.64] ;  /* 0x000000061a1b7981 */ /* 0x000ea2000c1e1900 */
[----:B------:R-:W-:Y:S01]  /*0970*/  IADD3 R6, PT, PT, R7, R0, RZ ;  /* 0x0000000007067210 */ /* 0x000fe20007ffe0ff */
[----:B------:R-:W-:Y:S01]  /*0980*/  IMAD.MOV.U32 R7, RZ, RZ, RZ ;  /* 0x000000ffff077224 */ /* 0x000fe200078e00ff */
[----:B0-----:R-:W-:-:S03]  /*0990*/  IADD3 R4, P0, PT, R15, R4, RZ ;  /* 0x000000040f047210 */ /* 0x001fc60007f1e0ff */
[----:B------:R-:W-:-:S04]  /*09a0*/  IMAD.WIDE.U32 R18, R11, UR8, R6 ;  /* 0x000000080b127c25 */ /* 0x000fc8000f8e0006 */
[----:B------:R-:W-:-:S04]  /*09b0*/  IMAD.WIDE.U32 R8, R2, UR8, R6 ;  /* 0x0000000802087c25 */ /* 0x000fc8000f8e0006 */
[----:B------:R-:W-:Y:S01]  /*09c0*/  IMAD.IADD R19, R12, 0x1, R19 ;  /* 0x000000010c137824 */ /* 0x000fe200078e0213 */
[----:B------:R-:W-:Y:S01]  /*09d0*/  LEA R16, P1, R8, UR14, 0x2 ;  /* 0x0000000e08107c11 */ /* 0x000fe2000f8210ff */
[C---:B------:R-:W-:Y:S02]  /*09e0*/  IMAD.SHL.U32 R7, R18.reuse, 0x4, RZ ;  /* 0x0000000412077824 */ /* 0x040fe400078e00ff */
[----:B------:R-:W-:Y:S01]  /*09f0*/  IMAD.IADD R17, R17, 0x1, R9 ;  /* 0x0000000111117824 */ /* 0x000fe200078e0209 */
[----:B------:R-:W-:Y:S01]  /*0a00*/  SHF.L.U64.HI R12, R18, 0x2, R19 ;  /* 0x00000002120c7819 */ /* 0x000fe20000010213 */
[----:B------:R-:W-:Y:S01]  /*0a10*/  IMAD.X R5, R13, 0x1, R5, P0 ;  /* 0x000000010d057824 */ /* 0x000fe200000e0605 */
[----:B------:R-:W-:Y:S02]  /*0a20*/  IADD3 R18, P2, PT, R7, UR10, RZ ;  /* 0x0000000a07127c10 */ /* 0x000fe4000ff5e0ff */
[----:B------:R-:W-:Y:S02]  /*0a30*/  LEA.HI.X R17, R8, UR15, R17, 0x2, P1 ;  /* 0x0000000f08117c11 */ /* 0x000fe400088f1411 */
[----:B------:R-:W-:Y:S01]  /*0a40*/  IADD3.X R19, PT, PT, R12, UR11, RZ, P2, !PT ;  /* 0x0000000b0c137c10 */ /* 0x000fe200097fe4ff */
[----:B--2---:R-:W-:-:S05]  /*0a50*/  FMUL.FTZ R27, R14, R27 ;  /* 0x0000001b0e1b7220 */ /* 0x004fca0000410000 */
[----:B------:R3:W-:Y:S04]  /*0a60*/  STG.E desc[UR6][R4.64], R27 ;  /* 0x0000001b04007986 */ /* 0x0007e8000c101906 */
[----:B------:R-:W2:Y:S04]  /*0a70*/  LDG.E R16, desc[UR6][R16.64] ;  /* 0x0000000610107981 */ /* 0x000ea8000c1e1900 */
[----:B------:R-:W2:Y:S01]  /*0a80*/  LDG.E R19, desc[UR6][R18.64] ;  /* 0x0000000612137981 */ /* 0x000ea2000c1e1900 */
[----:B------:R-:W-:Y:S01]  /*0a90*/  IADD3 R20, P0, PT, R7, UR12, RZ ;  /* 0x0000000c07147c10 */ /* 0x000fe2000ff1e0ff */
[----:B------:R-:W-:-:S03]  /*0aa0*/  IMAD.IADD R9, R6, 0x1, R0 ;  /* 0x0000000106097824 */ /* 0x000fc600078e0200 */
[----:B------:R-:W-:Y:S02]  /*0ab0*/  IADD3.X R21, PT, PT, R12, UR13, RZ, P0, !PT ;  /* 0x0000000d0c157c10 */ /* 0x000fe400087fe4ff */
[----:B------:R-:W-:-:S04]  /*0ac0*/  ISETP.GE.U32.AND P0, PT, R9, UR8, PT ;  /* 0x0000000809007c0c */ /* 0x000fc8000bf06070 */
[----:B------:R-:W-:Y:S01]  /*0ad0*/  ISETP.GE.U32.AND.EX P0, PT, RZ, UR9, PT, P0 ;  /* 0x00000009ff007c0c */ /* 0x000fe2000bf06100 */
[----:B--2---:R-:W-:-:S05]  /*0ae0*/  FMUL.FTZ R7, R16, R19 ;  /* 0x0000001310077220 */ /* 0x004fca0000410000 */
[----:B------:R3:W-:Y:S07]  /*0af0*/  STG.E desc[UR6][R20.64], R7 ;  /* 0x0000000714007986 */ /* 0x0007ee000c101906 */
[----:B------:R-:W-:Y:S05]  /*0b00*/  @!P0 BRA `(.L_x_70) ;  /* 0xfffffff800fc8947 */ /* 0x000fea000383ffff */
[----:B------:R-:W-:Y:S05]  /*0b10*/  EXIT ;  /* 0x000000000000794d */ /* 0x000fea0003800000 */
        .weak           $__internal_5_$__cuda_sm20_div_u64
        .type           $__internal_5_$__cuda_sm20_div_u64,@function
        .size           $__internal_5_$__cuda_sm20_div_u64,(.L_x_78 - $__internal_5_$__cuda_sm20_div_u64)
$__internal_5_$__cuda_sm20_div_u64:
[----:B------:R-:W-:Y:S02]  /*0b20*/  IMAD.MOV.U32 R16, RZ, RZ, R0 ;  /* 0x000000ffff107224 */ /* 0x000fe400078e0000 */
[----:B------:R-:W-:-:S04]  /*0b30*/  HFMA2 R17, -RZ, RZ, 0, 0 ;  /* 0x00000000ff117431 */ /* 0x000fc800000001ff */
        /* <DEDUP_REMOVED lines=39> */
[----:B------:R-:W-:Y:S01]  /*0db0*/  IADD3.X R8, PT, PT, R8, RZ, RZ, P0, !PT ;  /* 0x000000ff08087210 */ /* 0x000fe200007fe4ff */
[----:B------:R-:W-:-:S04]  /*0dc0*/  IMAD.WIDE.U32 R12, R15, R0, RZ ;  /* 0x000000000f0c7225 */ /* 0x000fc800078e00ff */
[----:B------:R-:W-:-:S04]  /*0dd0*/  IMAD.X R17, RZ, RZ, R8, P1 ;  /* 0x000000ffff117224 */ /* 0x000fc800008e0608 */
[----:B------:R-:W-:Y:S01]  /*0de0*/  IMAD R8, R17, R0, R13 ;  /* 0x0000000011087224 */ /* 0x000fe200078e020d */
[----:B------:R-:W-:Y:S02]  /*0df0*/  IADD3 R13, P0, PT, -R12, R7, RZ ;  /* 0x000000070c0d7210 */ /* 0x000fe40007f1e1ff */
[----:B------:R-:W-:-:S03]  /*0e00*/  IADD3 R12, P2, PT, R15, 0x1, RZ ;  /* 0x000000010f0c7810 */ /* 0x000fc60007f5e0ff */
[----:B------:R-:W-:Y:S01]  /*0e10*/  IMAD.X R14, R5, 0x1, ~R8, P0 ;  /* 0x00000001050e7824 */ /* 0x000fe200000e0e08 */
[----:B------:R-:W-:Y:S01]  /*0e20*/  ISETP.GE.U32.AND P0, PT, R13, R0, PT ;  /* 0x000000000d00720c */ /* 0x000fe20003f06070 */
[----:B------:R-:W-:Y:S01]  /*0e30*/  IMAD.X R8, RZ, RZ, R17, P2 ;  /* 0x000000ffff087224 */ /* 0x000fe200010e0611 */
[-C--:B------:R-:W-:Y:S02]  /*0e40*/  IADD3 R5, P1, PT, -R0, R13.reuse, RZ ;  /* 0x0000000d00057210 */ /* 0x080fe40007f3e1ff */
[C---:B------:R-:W-:Y:S02]  /*0e50*/  ISETP.GE.U32.AND.EX P0, PT, R14.reuse, RZ, PT, P0 ;  /* 0x000000ff0e00720c */ /* 0x040fe40003f06100 */
[----:B------:R-:W-:Y:S02]  /*0e60*/  IADD3.X R7, PT, PT, R14, -0x1, RZ, P1, !PT ;  /* 0xffffffff0e077810 */ /* 0x000fe40000ffe4ff */
[----:B------:R-:W-:Y:S02]  /*0e70*/  SEL R5, R5, R13, P0 ;  /* 0x0000000d05057207 */ /* 0x000fe40000000000 */
[----:B------:R-:W-:-:S02]  /*0e80*/  SEL R12, R12, R15, P0 ;  /* 0x0000000f0c0c7207 */ /* 0x000fc40000000000 */
[----:B------:R-:W-:Y:S02]  /*0e90*/  SEL R7, R7, R14, P0 ;  /* 0x0000000e07077207 */ /* 0x000fe40000000000 */
[----:B------:R-:W-:Y:S02]  /*0ea0*/  SEL R17, R8, R17, P0 ;  /* 0x0000001108117207 */ /* 0x000fe40000000000 */
[----:B------:R-:W-:Y:S02]  /*0eb0*/  ISETP.GE.U32.AND P0, PT, R5, R0, PT ;  /* 0x000000000500720c */ /* 0x000fe40003f06070 */
[----:B------:R-:W-:Y:S02]  /*0ec0*/  IADD3 R5, P2, PT, R12, 0x1, RZ ;  /* 0x000000010c057810 */ /* 0x000fe40007f5e0ff */
[----:B------:R-:W-:Y:S02]  /*0ed0*/  ISETP.NE.U32.AND P1, PT, R0, RZ, PT ;  /* 0x000000ff0000720c */ /* 0x000fe40003f25070 */
[----:B------:R-:W-:Y:S01]  /*0ee0*/  ISETP.GE.U32.AND.EX P0, PT, R7, RZ, PT, P0 ;  /* 0x000000ff0700720c */ /* 0x000fe20003f06100 */
[----:B------:R-:W-:Y:S01]  /*0ef0*/  IMAD.X R8, RZ, RZ, R17, P2 ;  /* 0x000000ffff087224 */ /* 0x000fe200010e0611 */
[----:B------:R-:W-:Y:S01]  /*0f00*/  ISETP.NE.AND.EX P1, PT, RZ, RZ, PT, P1 ;  /* 0x000000ffff00720c */ /* 0x000fe20003f25310 */
[----:B------:R-:W-:Y:S01]  /*0f10*/  IMAD.MOV.U32 R7, RZ, RZ, 0x0 ;  /* 0x00000000ff077424 */ /* 0x000fe200078e00ff */
[----:B------:R-:W-:-:S02]  /*0f20*/  SEL R5, R5, R12, P0 ;  /* 0x0000000c05057207 */ /* 0x000fc40000000000 */
[----:B------:R-:W-:Y:S02]  /*0f30*/  SEL R8, R8, R17, P0 ;  /* 0x0000001108087207 */ /* 0x000fe40000000000 */
[----:B------:R-:W-:Y:S02]  /*0f40*/  SEL R5, R5, 0xffffffff, P1 ;  /* 0xffffffff05057807 */ /* 0x000fe40000800000 */
[----:B------:R-:W-:Y:S01]  /*0f50*/  SEL R8, R8, 0xffffffff, P1 ;  /* 0xffffffff08087807 */ /* 0x000fe20000800000 */
[----:B------:R-:W-:Y:S06]  /*0f60*/  RET.REL.NODEC R6 `(_Z18index_mul_2d_floatPfPKfS1_PKlll) ;  /* 0xfffffff006247950 */ /* 0x000fec0003c3ffff */
.L_x_71:
        /* <DEDUP_REMOVED lines=9> */
.L_x_78:


//--------------------- .text._Z24index_mul_2d_float_dim64PfPKfS1_PKll --------------------------
	.section	.text._Z24index_mul_2d_float_dim64PfPKfS1_PKll,"ax",@progbits
	.align	128
        .global         _Z24index_mul_2d_float_dim64PfPKfS1_PKll
        .type           _Z24index_mul_2d_float_dim64PfPKfS1_PKll,@function
        .size           _Z24index_mul_2d_float_dim64PfPKfS1_PKll,(.L_x_87 - _Z24index_mul_2d_float_dim64PfPKfS1_PKll)
        .other          _Z24index_mul_2d_float_dim64PfPKfS1_PKll,@"STO_CUDA_ENTRY STV_DEFAULT"
_Z24index_mul_2d_float_dim64PfPKfS1_PKll:
.text._Z24index_mul_2d_float_dim64PfPKfS1_PKll:
        /* <DEDUP_REMOVED lines=11> */
[----:B------:R-:W1:Y:S01]  /*00b0*/  LDCU.64 UR4, c[0x0][0x358] ;  /* 0x00006b00ff0477ac */ /* 0x000e620008000a00 */
[----:B------:R-:W2:Y:S01]  /*00c0*/  S2R R11, SR_TID.X ;  /* 0x00000000000b7919 */ /* 0x000ea20000002100 */
[----:B------:R-:W3:Y:S01]  /*00d0*/  LDC.64 R8, c[0x0][0x390] ;  /* 0x0000e400ff087b82 */ /* 0x000ee20000000a00 */
[----:B0-----:R-:W-:-:S04]  /*00e0*/  LEA R4, P0, R0, UR6, 0x3 ;  /* 0x0000000600047c11 */ /* 0x001fc8000f8018ff */
[----:B------:R-:W-:Y:S01]  /*00f0*/  LEA.HI.X R5, R0, UR7, R3, 0x3, P0 ;  /* 0x0000000700057c11 */ /* 0x000fe200080f1c03 */
[----:B------:R-:W0:Y:S04]  /*0100*/  LDCU.64 UR6, c[0x0][0x388] ;  /* 0x00007100ff0677ac */ /* 0x000e280008000a00 */
[----:B-1----:R1:W2:Y:S02]  /*0110*/  LDG.E.64 R2, desc[UR4][R4.64] ;  /* 0x0000000404027981 */ /* 0x0022a4000c1e1b00 */
[----:B-1----:R-:W1:Y:S01]  /*0120*/  LDC.64 R4, c[0x0][0x380] ;  /* 0x0000e000ff047b82 */ /* 0x002e620000000a00 */
[----:B--2---:R-:W-:Y:S01]  /*0130*/  LEA R7, P0, R2, R11, 0x4 ;  /* 0x0000000b02077211 */ /* 0x004fe200078020ff */
[----:B------:R-:W-:-:S03]  /*0140*/  IMAD R11, R0, 0x10, R11 ;  /* 0x00000010000b7824 */ /* 0x000fc600078e020b */
[----:B------:R-:W-:Y:S01]  /*0150*/  LEA.HI.X R0, R2, RZ, R3, 0x4, P0 ;  /* 0x000000ff02007211 */ /* 0x000fe200000f2403 */
[----:B---3--:R-:W-:Y:S01]  /*0160*/  IMAD.WIDE R2, R11, 0x10, R8 ;  /* 0x000000100b027825 */ /* 0x008fe200078e0208 */
[----:B0-----:R-:W-:-:S04]  /*0170*/  LEA R6, P0, R7, UR6, 0x4 ;  /* 0x0000000607067c11 */ /* 0x001fc8000f8020ff */
[----:B------:R-:W-:Y:S01]  /*0180*/  LEA.HI.X R7, R7, UR7, R0, 0x4, P0 ;  /* 0x0000000707077c11 */ /* 0x000fe200080f2400 */
[----:B------:R-:W2:Y:S04]  /*0190*/  LDG.E.128 R16, desc[UR4][R2.64] ;  /* 0x0000000402107981 */ /* 0x000ea8000c1e1d00 */
[----:B------:R-:W2:Y:S01]  /*01a0*/  LDG.E.128 R12, desc[UR4][R6.64] ;  /* 0x00000004060c7981 */ /* 0x000ea2000c1e1d00 */
[----:B-1----:R-:W-:-:S04]  /*01b0*/  IMAD.WIDE R4, R11, 0x10, R4 ;  /* 0x000000100b047825 */ /* 0x002fc800078e0204 */
[----:B--2---:R-:W-:Y:S01]  /*01c0*/  FMUL.FTZ R12, R12, R16 ;  /* 0x000000100c0c7220 */ /* 0x004fe20000410000 */
[----:B------:R-:W-:Y:S01]  /*01d0*/  FMUL.FTZ R13, R13, R17 ;  /* 0x000000110d0d7220 */ /* 0x000fe20000410000 */
[----:B------:R-:W-:Y:S01]  /*01e0*/  FMUL.FTZ R14, R14, R18 ;  /* 0x000000120e0e7220 */ /* 0x000fe20000410000 */
[----:B------:R-:W-:-:S05]  /*01f0*/  FMUL.FTZ R15, R15, R19 ;  /* 0x000000130f0f7220 */ /* 0x000fca0000410000 */
[----:B------:R-:W-:Y:S01]  /*0200*/  STG.E.128 desc[UR4][R4.64], R12 ;  /* 0x0000000c04007986 */ /* 0x000fe2000c101d04 */
[----:B------:R-:W-:Y:S05]  /*0210*/  EXIT ;  /* 0x000000000000794d */ /* 0x000fea0003800000 */
.L_x_72:
        /* <DEDUP_REMOVED lines=14> */
.L_x_87:


//--------------------- .nv.shared.reserved.0     --------------------------
	.section	.nv.shared.reserved.0,"aw",@nobits
	.weak		__nv_reservedSMEM_offset_0_alias
	.size		__nv_reservedSMEM_offset_0_alias, 0, 64
	.other		__nv_reservedSMEM_offset_0_alias,@"STO_CUDA_RESERVED_SHARED STV_DEFAULT"
__nv_reservedSMEM_offset_0_alias:
	.zero		0
	.zero		64


//--------------------- .nv.global                --------------------------
	.section	.nv.global,"aw",@nobits
.nv.global:
	.type		_ZN58_INTERNAL_726491dc_27_index_mul_2d_cuda_kernel_cu_cdee09e14cuda3std3__48in_placeE,@object
	.size		_ZN58_INTERNAL_726491dc_27_index_mul_2d_cuda_kernel_cu_cdee09e14cuda3std3__48in_placeE,(_ZN58_INTERNAL_726491dc_27_index_mul_2d_cuda_kernel_cu_cdee09e14cuda3std6ranges3__45__cpo8distanceE - _ZN58_INTERNAL_726491dc_27_index_mul_2d_cuda_kernel_cu_cdee09e14cuda3std3__48in_placeE)
_ZN58_INTERNAL_726491dc_27_index_mul_2d_cuda_kernel_cu_cdee09e14cuda3std3__48in_placeE:
	.zero		1
	.type		_ZN58_INTERNAL_726491dc_27_index_mul_2d_cuda_kernel_cu_cdee09e14cuda3std6ranges3__45__cpo8distanceE,@object
	.size		_ZN58_INTERNAL_726491dc_27_index_mul_2d_cuda_kernel_cu_cdee09e14cuda3std6ranges3__45__cpo8distanceE,(_ZN58_INTERNAL_726491dc_27_index_mul_2d_cuda_kernel_cu_cdee09e14cuda3std3__45__cpo6cbeginE - _ZN58_INTERNAL_726491dc_27_index_mul_2d_cuda_kernel_cu_cdee09e14cuda3std6ranges3__45__cpo8distanceE)
_ZN58_INTERNAL_726491dc_27_index_mul_2d_cuda_kernel_cu_cdee09e14cuda3std6ranges3__45__cpo8distanceE:
	.zero		1
	.type		_ZN58_INTERNAL_726491dc_27_index_mul_2d_cuda_kernel_cu_cdee09e14cuda3std3__45__cpo6cbeginE,@object
	.size		_ZN58_INTERNAL_726491dc_27_index_mul_2d_cuda_kernel_cu_cdee09e14cuda3std3__45__cpo6cbeginE,(_ZN58_INTERNAL_726491dc_27_index_mul_2d_cuda_kernel_cu_cdee09e14cuda3std6ranges3__45__cpo7advanceE - _ZN58_INTERNAL_726491dc_27_index_mul_2d_cuda_kernel_cu_cdee09e14cuda3std3__45__cpo6cbeginE)
_ZN58_INTERNAL_726491dc_27_index_mul_2d_cuda_kernel_cu_cdee09e14cuda3std3__45__cpo6cbeginE:
	.zero		1
	.type		_ZN58_INTERNAL_726491dc_27_index_mul_2d_cuda_kernel_cu_cdee09e14cuda3std6ranges3__45__cpo7advanceE,@object
	.size		_ZN58_INTERNAL_726491dc_27_index_mul_2d_cuda_kernel_cu_cdee09e14cuda3std6ranges3__45__cpo7advanceE,(_ZN58_INTERNAL_726491dc_27_index_mul_2d_cuda_kernel_cu_cdee09e14cuda3std3__45__cpo7crbeginE - _ZN58_INTERNAL_726491dc_27_index_mul_2d_cuda_kernel_cu_cdee09e14cuda3std6ranges3__45__cpo7advanceE)
_ZN58_INTERNAL_726491dc_27_index_mul_2d_cuda_kernel_cu_cdee09e14cuda3std6ranges3__45__cpo7advanceE:
	.zero		1
	.type		_ZN58_INTERNAL_726491dc_27_index_mul_2d_cuda_kernel_cu_cdee09e14cuda3std3__45__cpo7crbeginE,@object
	.size		_ZN58_INTERNAL_726491dc_27_index_mul_2d_cuda_kernel_cu_cdee09e14cuda3std3__45__cpo7crbeginE,(_ZN58_INTERNAL_726491dc_27_index_mul_2d_cuda_kernel_cu_cdee09e14cuda3std6ranges3__45__cpo4dataE - _ZN58_INTERNAL_726491dc_27_index_mul_2d_cuda_kernel_cu_cdee09e14cuda3std3__45__cpo7crbeginE)
_ZN58_INTERNAL_726491dc_27_index_mul_2d_cuda_kernel_cu_cdee09e14cuda3std3__45__cpo7crbeginE:
	.zero		1
	.type		_ZN58_INTERNAL_726491dc_27_index_mul_2d_cuda_kernel_cu_cdee09e14cuda3std6ranges3__45__cpo4dataE,@object
	.size		_ZN58_INTERNAL_726491dc_27_index_mul_2d_cuda_kernel_cu_cdee09e14cuda3std6ranges3__45__cpo4dataE,(_ZN58_INTERNAL_726491dc_27_index_mul_2d_cuda_kernel_cu_cdee09e14cuda3std6ranges3__45__cpo5beginE - _ZN58_INTERNAL_726491dc_27_index_mul_2d_cuda_kernel_cu_cdee09e14cuda3std6ranges3__45__cpo4dataE)
_ZN58_INTERNAL_726491dc_27_index_mul_2d_cuda_kernel_cu_cdee09e14cuda3std6ranges3__45__cpo4dataE:
	.zero		1
	.type		_ZN58_INTERNAL_726491dc_27_index_mul_2d_cuda_kernel_cu_cdee09e14cuda3std6ranges3__45__cpo5beginE,@object
	.size		_ZN58_INTERNAL_726491dc_27_index_mul_2d_cuda_kernel_cu_cdee09e14cuda3std6ranges3__45__cpo5beginE,(_ZN58_INTERNAL_726491dc_27_index_mul_2d_cuda_kernel_cu_cdee09e14cuda3std3__460_GLOBAL__N__726491dc_27_index_mul_2d_cuda_kernel_cu_cdee09e16ignoreE - _ZN58_INTERNAL_726491dc_27_index_mul_2d_cuda_kernel_cu_cdee09e14cuda3std6ranges3__45__cpo5beginE)
_ZN58_INTERNAL_726491dc_27_index_mul_2d_cuda_kernel_cu_cdee09e14cuda3std6ranges3__45__cpo5beginE:
	.zero		1
	.type		_ZN58_INTERNAL_726491dc_27_index_mul_2d_cuda_kernel_cu_cdee09e14cuda3std3__460_GLOBAL__N__726491dc_27_index_mul_2d_cuda_kernel_cu_cdee09e16ignoreE,@object
	.size		_ZN58_INTERNAL_726491dc_27_index_mul_2d_cuda_kernel_cu_cdee09e14cuda3std3__460_GLOBAL__N__726491dc_27_index_mul_2d_cuda_kernel_cu_cdee09e16ignoreE,(_ZN58_INTERNAL_726491dc_27_index_mul_2d_cuda_kernel_cu_cdee09e14cuda3std6ranges3__45__cpo4sizeE - _ZN58_INTERNAL_726491dc_27_index_mul_2d_cuda_kernel_cu_cdee09e14cuda3std3__460_GLOBAL__N__726491dc_27_index_mul_2d_cuda_kernel_cu_cdee09e16ignoreE)
_ZN58_INTERNAL_726491dc_27_index_mul_2d_cuda_kernel_cu_cdee09e14cuda3std3__460_GLOBAL__N__726491dc_27_index_mul_2d_cuda_kernel_cu_cdee09e16ignoreE:
	.zero		1
	.type		_ZN58_INTERNAL_726491dc_27_index_mul_2d_cuda_kernel_cu_cdee09e14cuda3std6ranges3__45__cpo4sizeE,@object
	.size		_ZN58_INTERNAL_726491dc_27_index_mul_2d_cuda_kernel_cu_cdee09e14cuda3std6ranges3__45__cpo4sizeE,(_ZN58_INTERNAL_726491dc_27_index_mul_2d_cuda_kernel_cu_cdee09e14cuda3std3__45__cpo5beginE - _ZN58_INTERNAL_726491dc_27_index_mul_2d_cuda_kernel_cu_cdee09e14cuda3std6ranges3__45__cpo4sizeE)
_ZN58_INTERNAL_726491dc_27_index_mul_2d_cuda_kernel_cu_cdee09e14cuda3std6ranges3__45__cpo4sizeE:
	.zero		1
	.type		_ZN58_INTERNAL_726491dc_27_index_mul_2d_cuda_kernel_cu_cdee09e14cuda3std3__45__cpo5beginE,@object
	.size		_ZN58_INTERNAL_726491dc_27_index_mul_2d_cuda_kernel_cu_cdee09e14cuda3std3__45__cpo5beginE,(_ZN58_INTERNAL_726491dc_27_index_mul_2d_cuda_kernel_cu_cdee09e14cuda3std6ranges3__45__cpo6cbeginE - _ZN58_INTERNAL_726491dc_27_index_mul_2d_cuda_kernel_cu_cdee09e14cuda3std3__45__cpo5beginE)
_ZN58_INTERNAL_726491dc_27_index_mul_2d_cuda_kernel_cu_cdee09e14cuda3std3__45__cpo5beginE:
	.zero		1
	.type		_ZN58_INTERNAL_726491dc_27_index_mul_2d_cuda_kernel_cu_cdee09e14cuda3std6ranges3__45__cpo6cbeginE,@object
	.size		_ZN58_INTERNAL_726491dc_27_index_mul_2d_cuda_kernel_cu_cdee09e14cuda3std6ranges3__45__cpo6cbeginE,(_ZN58_INTERNAL_726491dc_27_index_mul_2d_cuda_kernel_cu_cdee09e14cuda3std3__45__cpo6rbeginE - _ZN58_INTERNAL_726491dc_27_index_mul_2d_cuda_kernel_cu_cdee09e14cuda3std6ranges3__45__cpo6cbeginE)
_ZN58_INTERNAL_726491dc_27_index_mul_2d_cuda_kernel_cu_cdee09e14cuda3std6ranges3__45__cpo6cbeginE:
	.zero		1
	.type		_ZN58_INTERNAL_726491dc_27_index_mul_2d_cuda_kernel_cu_cdee09e14cuda3std3__45__cpo6rbeginE,@object
	.size		_ZN58_INTERNAL_726491dc_27_index_mul_2d_cuda_kernel_cu_cdee09e14cuda3std3__45__cpo6rbeginE,(_ZN58_INTERNAL_726491dc_27_index_mul_2d_cuda_kernel_cu_cdee09e14cuda3std6ranges3__45__cpo4nextE - _ZN58_INTERNAL_726491dc_27_index_mul_2d_cuda_kernel_cu_cdee09e14cuda3std3__45__cpo6rbeginE)
_ZN58_INTERNAL_726491dc_27_index_mul_2d_cuda_kernel_cu_cdee09e14cuda3std3__45__cpo6rbeginE:
	.zero		1
	.type		_ZN58_INTERNAL_726491dc_27_index_mul_2d_cuda_kernel_cu_cdee09e14cuda3std6ranges3__45__cpo4nextE,@object
	.size		_ZN58_INTERNAL_726491dc_27_index_mul_2d_cuda_kernel_cu_cdee09e14cuda3std6ranges3__45__cpo4nextE,(_ZN58_INTERNAL_726491dc_27_index_mul_2d_cuda_kernel_cu_cdee09e14cuda3std6ranges3__45__cpo4swapE - _ZN58_INTERNAL_726491dc_27_index_mul_2d_cuda_kernel_cu_cdee09e14cuda3std6ranges3__45__cpo4nextE)
_ZN58_INTERNAL_726491dc_27_index_mul_2d_cuda_kernel_cu_cdee09e14cuda3std6ranges3__45__cpo4nextE:
	.zero		1
	.type		_ZN58_INTERNAL_726491dc_27_index_mul_2d_cuda_kernel_cu_cdee09e14cuda3std6ranges3__45__cpo4swapE,@object
	.size		_ZN58_INTERNAL_726491dc_27_index_mul_2d_cuda_kernel_cu_cdee09e14cuda3std6ranges3__45__cpo4swapE,(_ZN58_INTERNAL_726491dc_27_index_mul_2d_cuda_kernel_cu_cdee09e14cuda3std3__420unreachable_sentinelE - _ZN58_INTERNAL_726491dc_27_index_mul_2d_cuda_kernel_cu_cdee09e14cuda3std6ranges3__45__cpo4swapE)
_ZN58_INTERNAL_726491dc_27_index_mul_2d_cuda_kernel_cu_cdee09e14cuda3std6ranges3__45__cpo4swapE:
	.zero		1
	.type		_ZN58_INTERNAL_726491dc_27_index_mul_2d_cuda_kernel_cu_cdee09e14cuda3std3__420unreachable_sentinelE,@object
	.size		_ZN58_INTERNAL_726491dc_27_index_mul_2d_cuda_kernel_cu_cdee09e14cuda3std3__420unreachable_sentinelE,(_ZN58_INTERNAL_726491dc_27_index_mul_2d_cuda_kernel_cu_cdee09e16thrust24THRUST_300001_SM_1030_NS6system6detail10sequential3seqE - _ZN58_INTERNAL_726491dc_27_index_mul_2d_cuda_kernel_cu_cdee09e14cuda3std3__420unreachable_sentinelE)
_ZN58_INTERNAL_726491dc_27_index_mul_2d_cuda_kernel_cu_cdee09e14cuda3std3__420unreachable_sentinelE:
	.zero		1
	.type		_ZN58_INTERNAL_726491dc_27_index_mul_2d_cuda_kernel_cu_cdee09e16thrust24THRUST_300001_SM_1030_NS6system6detail10sequential3seqE,@object
	.size		_ZN58_INTERNAL_726491dc_27_index_mul_2d_cuda_kernel_cu_cdee09e16thrust24THRUST_300001_SM_1030_NS6system6detail10sequential3seqE,(_ZN58_INTERNAL_726491dc_27_index_mul_2d_cuda_kernel_cu_cdee09e14cuda3std3__45__cpo4cendE - _ZN58_INTERNAL_726491dc_27_index_mul_2d_cuda_kernel_cu_cdee09e16thrust24THRUST_300001_SM_1030_NS6system6detail10sequential3seqE)
_ZN58_INTERNAL_726491dc_27_index_mul_2d_cuda_kernel_cu_cdee09e16thrust24THRUST_300001_SM_1030_NS6system6detail10sequential3seqE:
	.zero		1
	.type		_ZN58_INTERNAL_726491dc_27_index_mul_2d_cuda_kernel_cu_cdee09e14cuda3std3__45__cpo4cendE,@object
	.size		_ZN58_INTERNAL_726491dc_27_index_mul_2d_cuda_kernel_cu_cdee09e14cuda3std3__45__cpo4cendE,(_ZN58_INTERNAL_726491dc_27_index_mul_2d_cuda_kernel_cu_cdee09e14cuda3std6ranges3__45__cpo9iter_swapE - _ZN58_INTERNAL_726491dc_27_index_mul_2d_cuda_kernel_cu_cdee09e14cuda3std3__45__cpo4cendE)
_ZN58_INTERNAL_726491dc_27_index_mul_2d_cuda_kernel_cu_cdee09e14cuda3std3__45__cpo4cendE:
	.zero		1
	.type		_ZN58_INTERNAL_726491dc_27_index_mul_2d_cuda_kernel_cu_cdee09e14cuda3std6ranges3__45__cpo9iter_swapE,@object
	.size		_ZN58_INTERNAL_726491dc_27_index_mul_2d_cuda_kernel_cu_cdee09e14cuda3std6ranges3__45__cpo9iter_swapE,(_ZN58_INTERNAL_726491dc_27_index_mul_2d_cuda_kernel_cu_cdee09e14cuda3std3__45__cpo5crendE - _ZN58_INTERNAL_726491dc_27_index_mul_2d_cuda_kernel_cu_cdee09e14cuda3std6ranges3__45__cpo9iter_swapE)
_ZN58_INTERNAL_726491dc_27_index_mul_2d_cuda_kernel_cu_cdee09e14cuda3std6ranges3__45__cpo9iter_swapE:
	.zero		1
	.type		_ZN58_INTERNAL_726491dc_27_index_mul_2d_cuda_kernel_cu_cdee09e14cuda3std3__45__cpo5crendE,@object
	.size		_ZN58_INTERNAL_726491dc_27_index_mul_2d_cuda_kernel_cu_cdee09e14cuda3std3__45__cpo5crendE,(_ZN58_INTERNAL_726491dc_27_index_mul_2d_cuda_kernel_cu_cdee09e14cuda3std6ranges3__45__cpo5cdataE - _ZN58_INTERNAL_726491dc_27_index_mul_2d_cuda_kernel_cu_cdee09e14cuda3std3__45__cpo5crendE)
_ZN58_INTERNAL_726491dc_27_index_mul_2d_cuda_kernel_cu_cdee09e14cuda3std3__45__cpo5crendE:
	.zero		1
	.type		_ZN58_INTERNAL_726491dc_27_index_mul_2d_cuda_kernel_cu_cdee09e14cuda3std6ranges3__45__cpo5cdataE,@object
	.size		_ZN58_INTERNAL_726491dc_27_index_mul_2d_cuda_kernel_cu_cdee09e14cuda3std6ranges3__45__cpo5cdataE,(_ZN58_INTERNAL_726491dc_27_index_mul_2d_cuda_kernel_cu_cdee09e14cuda3std6ranges3__45__cpo3endE - _ZN58_INTERNAL_726491dc_27_index_mul_2d_cuda_kernel_cu_cdee09e14cuda3std6ranges3__45__cpo5cdataE)
_ZN58_INTERNAL_726491dc_27_index_mul_2d_cuda_kernel_cu_cdee09e14cuda3std6ranges3__45__cpo5cdataE:
	.zero		1
	.type		_ZN58_INTERNAL_726491dc_27_index_mul_2d_cuda_kernel_cu_cdee09e14cuda3std6ranges3__45__cpo3endE,@object
	.size		_ZN58_INTERNAL_726491dc_27_index_mul_2d_cuda_kernel_cu_cdee09e14cuda3std6ranges3__45__cpo3endE,(_ZN58_INTERNAL_726491dc_27_index_mul_2d_cuda_kernel_cu_cdee09e14cuda3std3__419piecewise_constructE - _ZN58_INTERNAL_726491dc_27_index_mul_2d_cuda_kernel_cu_cdee09e14cuda3std6ranges3__45__cpo3endE)
_ZN58_INTERNAL_726491dc_27_index_mul_2d_cuda_kernel_cu_cdee09e14cuda3std6ranges3__45__cpo3endE:
	.zero		1
	.type		_ZN58_INTERNAL_726491dc_27_index_mul_2d_cuda_kernel_cu_cdee09e14cuda3std3__419piecewise_constructE,@object
	.size		_ZN58_INTERNAL_726491dc_27_index_mul_2d_cuda_kernel_cu_cdee09e14cuda3std3__419piecewise_constructE,(_ZN58_INTERNAL_726491dc_27_index_mul_2d_cuda_kernel_cu_cdee09e14cuda3std6ranges3__45__cpo5ssizeE - _ZN58_INTERNAL_726491dc_27_index_mul_2d_cuda_kernel_cu_cdee09e14cuda3std3__419piecewise_constructE)
_ZN58_INTERNAL_726491dc_27_index_mul_2d_cuda_kernel_cu_cdee09e14cuda3std3__419piecewise_constructE:
	.zero		1
	.type		_ZN58_INTERNAL_726491dc_27_index_mul_2d_cuda_kernel_cu_cdee09e14cuda3std6ranges3__45__cpo5ssizeE,@object
	.size		_ZN58_INTERNAL_726491dc_27_index_mul_2d_cuda_kernel_cu_cdee09e14cuda3std6ranges3__45__cpo5ssizeE,(_ZN58_INTERNAL_726491dc_27_index_mul_2d_cuda_kernel_cu_cdee09e14cuda3std3__45__cpo3endE - _ZN58_INTERNAL_726491dc_27_index_mul_2d_cuda_kernel_cu_cdee09e14cuda3std6ranges3__45__cpo5ssizeE)
_ZN58_INTERNAL_726491dc_27_index_mul_2d_cuda_kernel_cu_cdee09e14cuda3std6ranges3__45__cpo5ssizeE:
	.zero		1
	.type		_ZN58_INTERNAL_726491dc_27_index_mul_2d_cuda_kernel_cu_cdee09e14cuda3std3__45__cpo3endE,@object
	.size		_ZN58_INTERNAL_726491dc_27_index_mul_2d_cuda_kernel_cu_cdee09e14cuda3std3__45__cpo3endE,(_ZN58_INTERNAL_726491dc_27_index_mul_2d_cuda_kernel_cu_cdee09e14cuda3std6ranges3__45__cpo4cendE - _ZN58_INTERNAL_726491dc_27_index_mul_2d_cuda_kernel_cu_cdee09e14cuda3std3__45__cpo3endE)
_ZN58_INTERNAL_726491dc_27_index_mul_2d_cuda_kernel_cu_cdee09e14cuda3std3__45__cpo3endE:
	.zero		1
	.type		_ZN58_INTERNAL_726491dc_27_index_mul_2d_cuda_kernel_cu_cdee09e14cuda3std6ranges3__45__cpo4cendE,@object
	.size		_ZN58_INTERNAL_726491dc_27_index_mul_2d_cuda_kernel_cu_cdee09e14cuda3std6ranges3__45__cpo4cendE,(_ZN58_INTERNAL_726491dc_27_index_mul_2d_cuda_kernel_cu_cdee09e14cuda3std3__45__cpo4rendE - _ZN58_INTERNAL_726491dc_27_index_mul_2d_cuda_kernel_cu_cdee09e14cuda3std6ranges3__45__cpo4cendE)
_ZN58_INTERNAL_726491dc_27_index_mul_2d_cuda_kernel_cu_cdee09e14cuda3std6ranges3__45__cpo4cendE:
	.zero		1
	.type		_ZN58_INTERNAL_726491dc_27_index_mul_2d_cuda_kernel_cu_cdee09e14cuda3std3__45__cpo4rendE,@object
	.size		_ZN58_INTERNAL_726491dc_27_index_mul_2d_cuda_kernel_cu_cdee09e14cuda3std3__45__cpo4rendE,(_ZN58_INTERNAL_726491dc_27_index_mul_2d_cuda_kernel_cu_cdee09e14cuda3std6ranges3__45__cpo4prevE - _ZN58_INTERNAL_726491dc_27_index_mul_2d_cuda_kernel_cu_cdee09e14cuda3std3__45__cpo4rendE)
_ZN58_INTERNAL_726491dc_27_index_mul_2d_cuda_kernel_cu_cdee09e14cuda3std3__45__cpo4rendE:
	.zero		1
	.type		_ZN58_INTERNAL_726491dc_27_index_mul_2d_cuda_kernel_cu_cdee09e14cuda3std6ranges3__45__cpo4prevE,@object
	.size		_ZN58_INTERNAL_726491dc_27_index_mul_2d_cuda_kernel_cu_cdee09e14cuda3std6ranges3__45__cpo4prevE,(_ZN58_INTERNAL_726491dc_27_index_mul_2d_cuda_kernel_cu_cdee09e14cuda3std6ranges3__45__cpo9iter_moveE - _ZN58_INTERNAL_726491dc_27_index_mul_2d_cuda_kernel_cu_cdee09e14cuda3std6ranges3__45__cpo4prevE)
_ZN58_INTERNAL_726491dc_27_index_mul_2d_cuda_kernel_cu_cdee09e14cuda3std6ranges3__45__cpo4prevE:
	.zero		1
	.type		_ZN58_INTERNAL_726491dc_27_index_mul_2d_cuda_kernel_cu_cdee09e14cuda3std6ranges3__45__cpo9iter_moveE,@object
	.size		_ZN58_INTERNAL_726491dc_27_index_mul_2d_cuda_kernel_cu_cdee09e14cuda3std6ranges3__45__cpo9iter_moveE,(.L_13 - _ZN58_INTERNAL_726491dc_27_index_mul_2d_cuda_kernel_cu_cdee09e14cuda3std6ranges3__45__cpo9iter_moveE)
_ZN58_INTERNAL_726491dc_27_index_mul_2d_cuda_kernel_cu_cdee09e14cuda3std6ranges3__45__cpo9iter_moveE:
	.zero		1
.L_13:


//--------------------- .nv.constant0._Z27index_mul_2d_grad_grad_halfPN3c104HalfES1_S1_PKS0_S3_S3_S3_S3_PKlll --------------------------
	.section	.nv.constant0._Z27index_mul_2d_grad_grad_halfPN3c104HalfES1_S1_PKS0_S3_S3_S3_S3_PKlll,"a",@progbits
	.sectionflags	@""
	.align	4
.nv.constant0._Z27index_mul_2d_grad_grad_halfPN3c104HalfES1_S1_PKS0_S3_S3_S3_S3_PKlll:
	.zero		984


//--------------------- .nv.constant0._Z28index_mul_2d_grad_grad_floatPfS_S_PKfS1_S1_S1_S1_PKlll --------------------------
	.section	.nv.constant0._Z28index_mul_2d_grad_grad_floatPfS_S_PKfS1_S1_S1_S1_PKlll,"a",@progbits
	.sectionflags	@""
	.align	4
.nv.constant0._Z28index_mul_2d_grad_grad_floatPfS_S_PKfS1_S1_S1_S1_PKlll:
	.zero		984


//--------------------- .nv.constant0._Z34index_mul_2d_grad_grad_float_dim64PfS_S_PKfS1_S1_S1_S1_PKll --------------------------
	.section	.nv.constant0._Z34index_mul_2d_grad_grad_float_dim64PfS_S_PKfS1_S1_S1_S1_PKll,"a",@progbits
	.sectionflags	@""
	.align	4
.nv.constant0._Z34index_mul_2d_grad_grad_float_dim64PfS_S_PKfS1_S1_S1_S1_PKll:
	.zero		976


//--------------------- .nv.constant0._Z22index_mul_2d_grad_halfPN3c104HalfES1_PKS0_S3_S3_PKlll --------------------------
	.section	.nv.constant0._Z22index_mul_2d_grad_halfPN3c104HalfES1_PKS0_S3_S3_PKlll,"a",@progbits
	.sectionflags	@""
	.align	4
.nv.constant0._Z22index_mul_2d_grad_halfPN3c104HalfES1_PKS0_S3_S3_PKlll:
	.zero		960


//--------------------- .nv.constant0._Z23index_mul_2d_grad_floatPfS_PKfS1_S1_PKlll --------------------------
	.section	.nv.constant0._Z23index_mul_2d_grad_floatPfS_PKfS1_S1_PKlll,"a",@progbits
	.sectionflags	@""
	.align	4
.nv.constant0._Z23index_mul_2d_grad_floatPfS_PKfS1_S1_PKlll:
	.zero		960


//--------------------- .nv.constant0._Z29index_mul_2d_grad_float_dim64PfS_PKfS1_S1_PKll --------------------------
	.section	.nv.constant0._Z29index_mul_2d_grad_float_dim64PfS_PKfS1_S1_PKll,"a",@progbits
	.sectionflags	@""
	.align	4
.nv.constant0._Z29index_mul_2d_grad_float_dim64PfS_PKfS1_S1_PKll:
	.zero		952


//--------------------- .nv.constant0._Z17index_mul_2d_halfPN3c104HalfEPKS0_S3_PKlll --------------------------
	.section	.nv.constant0._Z17index_mul_2d_halfPN3c104HalfEPKS0_S3_PKlll,"a",@progbits
	.sectionflags	@""
	.align	4
.nv.constant0._Z17index_mul_2d_halfPN3c104HalfEPKS0_S3_PKlll:
	.zero		944


//--------------------- .nv.constant0._Z18index_mul_2d_floatPfPKfS1_PKlll --------------------------
	.section	.nv.constant0._Z18index_mul_2d_floatPfPKfS1_PKlll,"a",@progbits
	.sectionflags	@""
	.align	4
.nv.constant0._Z18index_mul_2d_floatPfPKfS1_PKlll:
	.zero		944


//--------------------- .nv.constant0._Z24index_mul_2d_float_dim64PfPKfS1_PKll --------------------------
	.section	.nv.constant0._Z24index_mul_2d_float_dim64PfPKfS1_PKll,"a",@progbits
	.sectionflags	@""
	.align	4
.nv.constant0._Z24index_mul_2d_float_dim64PfPKfS1_PKll:
	.zero		936


//--------------------- SYMBOLS --------------------------

	.type		.nv.reservedSmem.offset0,@object
	.size		.nv.reservedSmem.offset0,0x4
